// auto-generated by cutlass_sweep.gemm — config: {"arch": "sm_100", "cluster_m": 2, "cluster_n": 1, "dtype": "fp16", "stages": 5, "tile_k": 64, "tile_m": 64, "tile_n": 128}
#include "cutlass/cutlass.h"
#include "cutlass/gemm/collective/collective_builder.hpp"
#include "cutlass/gemm/device/gemm_universal_adapter.h"
#include "cutlass/gemm/kernel/gemm_universal.hpp"
#include "cutlass/epilogue/collective/collective_builder.hpp"

using ElemA = cutlass::half_t;
using ElemB = cutlass::half_t;
using ElemCD = cutlass::half_t;
using Acc  = float;
using TileShape    = cute::Shape<cute::_64, cute::_128, cute::_64>;
using ClusterShape = cute::Shape<cute::_2, cute::_1, cute::_1>;

using CollectiveEpilogue = typename cutlass::epilogue::collective::CollectiveBuilder<
    cutlass::arch::Sm100, cutlass::arch::OpClassTensorOp,
    TileShape, ClusterShape,
    cutlass::epilogue::collective::EpilogueTileAuto,
    Acc, Acc,
    ElemCD, cutlass::layout::RowMajor, 128 / cutlass::sizeof_bits<ElemCD>::value,
    ElemCD, cutlass::layout::RowMajor, 128 / cutlass::sizeof_bits<ElemCD>::value,
    cutlass::epilogue::collective::EpilogueScheduleAuto
  >::CollectiveOp;

using CollectiveMainloop = typename cutlass::gemm::collective::CollectiveBuilder<
    cutlass::arch::Sm100, cutlass::arch::OpClassTensorOp,
    ElemA, cutlass::layout::RowMajor, 128 / cutlass::sizeof_bits<ElemA>::value,
    ElemB, cutlass::layout::ColumnMajor, 128 / cutlass::sizeof_bits<ElemB>::value,
    Acc,
    TileShape, ClusterShape,
    cutlass::gemm::collective::StageCount<5>,
    cutlass::gemm::collective::KernelScheduleAuto
  >::CollectiveOp;

using GemmKernel = cutlass::gemm::kernel::GemmUniversal<
    cute::Shape<int,int,int,int>,
    CollectiveMainloop,
    CollectiveEpilogue
>;
using Gemm = cutlass::gemm::device::GemmUniversalAdapter<GemmKernel>;

// Force the device kernel symbol into the cubin without needing a host main.
auto* _anchor = &cutlass::device_kernel<GemmKernel>;


// ===== COMPILED SASS (sm_100a) =====

	.target	sm_100a

	.elftype	@"ET_EXEC"


//--------------------- .note.nv.tkinfo           --------------------------
	.section	.note.nv.tkinfo,"",@"SHT_NOTE"
	.sectionflags	@"SHF_NOTE_NV_TKINFO"
	.tkinfo
        /*0018*/ 	.word	0x00000002
        /*0030*/ 	.string	""
        /*0030*/ 	.string	"ptxas"
        /*0030*/ 	.string	"Cuda compilation tools, release 13.0, V13.0.88"
        /*0030*/ 	.string	"Build cuda_13.0.r13.0/compiler.36424714_0"
        /*0030*/ 	.string	"-arch sm_100a -m 64 "



//--------------------- .note.nv.cuinfo           --------------------------
	.section	.note.nv.cuinfo,"",@"SHT_NOTE"
	.sectionflags	@"SHF_NOTE_NV_CUINFO"
        /*0018*/ 	.short	0x0002
        /*001a*/ 	.short	0x0064
        /*001c*/ 	.short	0x0082
	.zero		2


//--------------------- .nv.info                  --------------------------
	.section	.nv.info,"",@"SHT_CUDA_INFO"
	.align	4


	//----- nvinfo : EIATTR_REGCOUNT
	.align		4
        /*0000*/ 	.byte	0x04, 0x2f
        /*0002*/ 	.short	(.L_19 - .L_18)
	.align		4
.L_18:
        /*0004*/ 	.word	index@(_ZN7cutlass13device_kernelINS_4gemm6kernel13GemmUniversalIN4cute5tupleIJiiiiEEENS1_10collective13CollectiveMmaINS1_35MainloopSm100TmaUmmaWarpSpecializedILi5ELi2ELi4ENS5_IJNS4_1CILi2EEENSA_ILi1EEESC_EEEEENS5_IJNSA_ILi64EEENSA_ILi128EEESF_EEENS_6half_tENS5_IJlSC_lEEESI_SJ_NS4_8TiledMMAINS4_8MMA_AtomIJNS4_20SM100_MMA_F16BF16_SSISI_SI_fLi64ELi128ELNS4_4UMMA5MajorE0ELSO_0ELNSN_7ScaleInE0ELSP_0EEEEEENS4_6LayoutINS5_IJSC_SC_SC_EEENS5_IJNSA_ILi0EEESU_SU_EEEEENS5_IJNS4_10UnderscoreESX_SX_EEEEENS4_13SM90_TMA_LOADENS4_14ComposedLayoutINS4_7SwizzleILi3ELi4ELi3EEENS4_18smem_ptr_flag_bitsILi16EEENSS_INS5_IJNSA_ILi8EEESF_EEENS5_IJSF_SC_EEEEEEEvNS4_8identityENS4_23SM90_TMA_LOAD_MULTICASTES1A_vS1B_EENS_8epilogue10collective18CollectiveEpilogueINS1E_23Sm100TmaWarpSpecializedILi4ELi2ELi16ELb1ELb0EEEJSH_NS5_IJNSS_ISF_SC_EENSS_INSA_ILi32EEESC_EEEEESI_SJ_SI_SJ_NS1E_6fusion15FusionCallbacksIS1I_NS1N_17LinearCombinationISI_fSI_fLNS_15FloatRoundStyleE2EEESH_S1M_JEEENS4_5SM1004TMEM4LOAD26SM100_TMEM_LOAD_16dp256b4xES10_NS11_INS12_ILi2ELi4ELi3EEES15_NSS_INS5_IJS16_S1K_EEENS5_IJS1K_SC_EEEEEEENS4_17SM75_U32x4_LDSM_NENS4_14SM90_TMA_STOREES21_NS4_17SM90_U32x4_STSM_NENS4_39AutoVectorizingCopyWithAssumedAlignmentILi128EEEEEEvvEEEEvNT_6ParamsE)
        /*0008*/ 	.word	0x00000044


	//----- nvinfo : EIATTR_FRAME_SIZE
	.align		4
.L_19:
        /*000c*/ 	.byte	0x04, 0x11
        /*000e*/ 	.short	(.L_21 - .L_20)
	.align		4
.L_20:
        /*0010*/ 	.word	index@($__internal_2_$__cuda_sm10x_tcgen05_guardrail_trap_unallocated_columns_being_dealloced)
        /*0014*/ 	.word	0x00000000


	//----- nvinfo : EIATTR_FRAME_SIZE
	.align		4
.L_21:
        /*0018*/ 	.byte	0x04, 0x11
        /*001a*/ 	.short	(.L_23 - .L_22)
	.align		4
.L_22:
        /*001c*/ 	.word	index@($__internal_1_$__cuda_sm10x_tcgen05_guardrail_trap_phase_invalid_during_alloc)
        /*0020*/ 	.word	0x00000000


	//----- nvinfo : EIATTR_FRAME_SIZE
	.align		4
.L_23:
        /*0024*/ 	.byte	0x04, 0x11
        /*0026*/ 	.short	(.L_25 - .L_24)
	.align		4
.L_24:
        /*0028*/ 	.word	index@($__internal_0_$__cuda_sm10x_tcgen05_guardrail_trap_col_being_dealloced_not_returned_by_alloc)
        /*002c*/ 	.word	0x00000000


	//----- nvinfo : EIATTR_FRAME_SIZE
	.align		4
.L_25:
        /*0030*/ 	.byte	0x04, 0x11
        /*0032*/ 	.short	(.L_27 - .L_26)
	.align		4
.L_26:
        /*0034*/ 	.word	index@(_ZN7cutlass13device_kernelINS_4gemm6kernel13GemmUniversalIN4cute5tupleIJiiiiEEENS1_10collective13CollectiveMmaINS1_35MainloopSm100TmaUmmaWarpSpecializedILi5ELi2ELi4ENS5_IJNS4_1CILi2EEENSA_ILi1EEESC_EEEEENS5_IJNSA_ILi64EEENSA_ILi128EEESF_EEENS_6half_tENS5_IJlSC_lEEESI_SJ_NS4_8TiledMMAINS4_8MMA_AtomIJNS4_20SM100_MMA_F16BF16_SSISI_SI_fLi64ELi128ELNS4_4UMMA5MajorE0ELSO_0ELNSN_7ScaleInE0ELSP_0EEEEEENS4_6LayoutINS5_IJSC_SC_SC_EEENS5_IJNSA_ILi0EEESU_SU_EEEEENS5_IJNS4_10UnderscoreESX_SX_EEEEENS4_13SM90_TMA_LOADENS4_14ComposedLayoutINS4_7SwizzleILi3ELi4ELi3EEENS4_18smem_ptr_flag_bitsILi16EEENSS_INS5_IJNSA_ILi8EEESF_EEENS5_IJSF_SC_EEEEEEEvNS4_8identityENS4_23SM90_TMA_LOAD_MULTICASTES1A_vS1B_EENS_8epilogue10collective18CollectiveEpilogueINS1E_23Sm100TmaWarpSpecializedILi4ELi2ELi16ELb1ELb0EEEJSH_NS5_IJNSS_ISF_SC_EENSS_INSA_ILi32EEESC_EEEEESI_SJ_SI_SJ_NS1E_6fusion15FusionCallbacksIS1I_NS1N_17LinearCombinationISI_fSI_fLNS_15FloatRoundStyleE2EEESH_S1M_JEEENS4_5SM1004TMEM4LOAD26SM100_TMEM_LOAD_16dp256b4xES10_NS11_INS12_ILi2ELi4ELi3EEES15_NSS_INS5_IJS16_S1K_EEENS5_IJS1K_SC_EEEEEEENS4_17SM75_U32x4_LDSM_NENS4_14SM90_TMA_STOREES21_NS4_17SM90_U32x4_STSM_NENS4_39AutoVectorizingCopyWithAssumedAlignmentILi128EEEEEEvvEEEEvNT_6ParamsE)
        /*0038*/ 	.word	0x00000000


	//----- nvinfo : EIATTR_MIN_STACK_SIZE
	.align		4
.L_27:
        /*003c*/ 	.byte	0x04, 0x12
        /*003e*/ 	.short	(.L_29 - .L_28)
	.align		4
.L_28:
        /*0040*/ 	.word	index@(_ZN7cutlass13device_kernelINS_4gemm6kernel13GemmUniversalIN4cute5tupleIJiiiiEEENS1_10collective13CollectiveMmaINS1_35MainloopSm100TmaUmmaWarpSpecializedILi5ELi2ELi4ENS5_IJNS4_1CILi2EEENSA_ILi1EEESC_EEEEENS5_IJNSA_ILi64EEENSA_ILi128EEESF_EEENS_6half_tENS5_IJlSC_lEEESI_SJ_NS4_8TiledMMAINS4_8MMA_AtomIJNS4_20SM100_MMA_F16BF16_SSISI_SI_fLi64ELi128ELNS4_4UMMA5MajorE0ELSO_0ELNSN_7ScaleInE0ELSP_0EEEEEENS4_6LayoutINS5_IJSC_SC_SC_EEENS5_IJNSA_ILi0EEESU_SU_EEEEENS5_IJNS4_10UnderscoreESX_SX_EEEEENS4_13SM90_TMA_LOADENS4_14ComposedLayoutINS4_7SwizzleILi3ELi4ELi3EEENS4_18smem_ptr_flag_bitsILi16EEENSS_INS5_IJNSA_ILi8EEESF_EEENS5_IJSF_SC_EEEEEEEvNS4_8identityENS4_23SM90_TMA_LOAD_MULTICASTES1A_vS1B_EENS_8epilogue10collective18CollectiveEpilogueINS1E_23Sm100TmaWarpSpecializedILi4ELi2ELi16ELb1ELb0EEEJSH_NS5_IJNSS_ISF_SC_EENSS_INSA_ILi32EEESC_EEEEESI_SJ_SI_SJ_NS1E_6fusion15FusionCallbacksIS1I_NS1N_17LinearCombinationISI_fSI_fLNS_15FloatRoundStyleE2EEESH_S1M_JEEENS4_5SM1004TMEM4LOAD26SM100_TMEM_LOAD_16dp256b4xES10_NS11_INS12_ILi2ELi4ELi3EEES15_NSS_INS5_IJS16_S1K_EEENS5_IJS1K_SC_EEEEEEENS4_17SM75_U32x4_LDSM_NENS4_14SM90_TMA_STOREES21_NS4_17SM90_U32x4_STSM_NENS4_39AutoVectorizingCopyWithAssumedAlignmentILi128EEEEEEvvEEEEvNT_6ParamsE)
        /*0044*/ 	.word	0x00000000
.L_29:


//--------------------- .nv.compat                --------------------------
	.section	.nv.compat,"",@"SHT_CUDA_COMPAT_INFO"
	.align	4
        /*0000*/ 	.byte	0x02, 0x09, 0x01, 0x00, 0x02, 0x02, 0x02, 0x00, 0x02, 0x05, 0x05, 0x00, 0x03, 0x07, 0x01, 0x01
        /*0010*/ 	.byte	0x02, 0x03, 0x01, 0x00, 0x02, 0x06, 0x01, 0x00, 0x04, 0x0b, 0x08, 0x00, 0x09, 0x00, 0x00, 0x00
        /*0020*/ 	.byte	0x00, 0x00, 0x00, 0x00


//--------------------- .nv.info._ZN7cutlass13device_kernelINS_4gemm6kernel13GemmUniversalIN4cute5tupleIJiiiiEEENS1_10collective13CollectiveMmaINS1_35MainloopSm100TmaUmmaWarpSpecializedILi5ELi2ELi4ENS5_IJNS4_1CILi2EEENSA_ILi1EEESC_EEEEENS5_IJNSA_ILi64EEENSA_ILi128EEESF_EEENS_6half_tENS5_IJlSC_lEEESI_SJ_NS4_8TiledMMAINS4_8MMA_AtomIJNS4_20SM100_MMA_F16BF16_SSISI_SI_fLi64ELi128ELNS4_4UMMA5MajorE0ELSO_0ELNSN_7ScaleInE0ELSP_0EEEEEENS4_6LayoutINS5_IJSC_SC_SC_EEENS5_IJNSA_ILi0EEESU_SU_EEEEENS5_IJNS4_10UnderscoreESX_SX_EEEEENS4_13SM90_TMA_LOADENS4_14ComposedLayoutINS4_7SwizzleILi3ELi4ELi3EEENS4_18smem_ptr_flag_bitsILi16EEENSS_INS5_IJNSA_ILi8EEESF_EEENS5_IJSF_SC_EEEEEEEvNS4_8identityENS4_23SM90_TMA_LOAD_MULTICASTES1A_vS1B_EENS_8epilogue10collective18CollectiveEpilogueINS1E_23Sm100TmaWarpSpecializedILi4ELi2ELi16ELb1ELb0EEEJSH_NS5_IJNSS_ISF_SC_EENSS_INSA_ILi32EEESC_EEEEESI_SJ_SI_SJ_NS1E_6fusion15FusionCallbacksIS1I_NS1N_17LinearCombinationISI_fSI_fLNS_15FloatRoundStyleE2EEESH_S1M_JEEENS4_5SM1004TMEM4LOAD26SM100_TMEM_LOAD_16dp256b4xES10_NS11_INS12_ILi2ELi4ELi3EEES15_NSS_INS5_IJS16_S1K_EEENS5_IJS1K_SC_EEEEEEENS4_17SM75_U32x4_LDSM_NENS4_14SM90_TMA_STOREES21_NS4_17SM90_U32x4_STSM_NENS4_39AutoVectorizingCopyWithAssumedAlignmentILi128EEEEEEvvEEEEvNT_6ParamsE --------------------------
	.section	.nv.info._ZN7cutlass13device_kernelINS_4gemm6kernel13GemmUniversalIN4cute5tupleIJiiiiEEENS1_10collective13CollectiveMmaINS1_35MainloopSm100TmaUmmaWarpSpecializedILi5ELi2ELi4ENS5_IJNS4_1CILi2EEENSA_ILi1EEESC_EEEEENS5_IJNSA_ILi64EEENSA_ILi128EEESF_EEENS_6half_tENS5_IJlSC_lEEESI_SJ_NS4_8TiledMMAINS4_8MMA_AtomIJNS4_20SM100_MMA_F16BF16_SSISI_SI_fLi64ELi128ELNS4_4UMMA5MajorE0ELSO_0ELNSN_7ScaleInE0ELSP_0EEEEEENS4_6LayoutINS5_IJSC_SC_SC_EEENS5_IJNSA_ILi0EEESU_SU_EEEEENS5_IJNS4_10UnderscoreESX_SX_EEEEENS4_13SM90_TMA_LOADENS4_14ComposedLayoutINS4_7SwizzleILi3ELi4ELi3EEENS4_18smem_ptr_flag_bitsILi16EEENSS_INS5_IJNSA_ILi8EEESF_EEENS5_IJSF_SC_EEEEEEEvNS4_8identityENS4_23SM90_TMA_LOAD_MULTICASTES1A_vS1B_EENS_8epilogue10collective18CollectiveEpilogueINS1E_23Sm100TmaWarpSpecializedILi4ELi2ELi16ELb1ELb0EEEJSH_NS5_IJNSS_ISF_SC_EENSS_INSA_ILi32EEESC_EEEEESI_SJ_SI_SJ_NS1E_6fusion15FusionCallbacksIS1I_NS1N_17LinearCombinationISI_fSI_fLNS_15FloatRoundStyleE2EEESH_S1M_JEEENS4_5SM1004TMEM4LOAD26SM100_TMEM_LOAD_16dp256b4xES10_NS11_INS12_ILi2ELi4ELi3EEES15_NSS_INS5_IJS16_S1K_EEENS5_IJS1K_SC_EEEEEEENS4_17SM75_U32x4_LDSM_NENS4_14SM90_TMA_STOREES21_NS4_17SM90_U32x4_STSM_NENS4_39AutoVectorizingCopyWithAssumedAlignmentILi128EEEEEEvvEEEEvNT_6ParamsE,"",@"SHT_CUDA_INFO"
	.sectionflags	@""
	.align	4


	//----- nvinfo : EIATTR_CUDA_API_VERSION
	.align		4
        /*0000*/ 	.byte	0x04, 0x37
        /*0002*/ 	.short	(.L_31 - .L_30)
.L_30:
        /*0004*/ 	.word	0x00000082


	//----- nvinfo : EIATTR_KPARAM_INFO
	.align		4
.L_31:
        /*0008*/ 	.byte	0x04, 0x17
        /*000a*/ 	.short	(.L_33 - .L_32)
.L_32:
        /*000c*/ 	.word	0x00000000
        /*0010*/ 	.short	0x0000
        /*0012*/ 	.short	0x0000
        /*0014*/ 	.byte	0x00, 0xf0, 0x01, 0x20


	//----- nvinfo : EIATTR_AT_ENTRY_FRAGMENTS
	.align		4
.L_33:
        /*0018*/ 	.byte	0x04, 0x4f
        /*001a*/ 	.short	(.L_35 - .L_34)


	//   ....[0]....
.L_34:
        /*001c*/ 	.word	0x00000006


	//----- nvinfo : EIATTR_RESERVED_SMEM_USED
	.align		4
.L_35:
        /*0020*/ 	.byte	0x01, 0x41
	.zero		2


	//----- nvinfo : EIATTR_SPARSE_MMA_MASK
	.align		4
        /*0024*/ 	.byte	0x03, 0x50
        /*0026*/ 	.short	0x0000


	//----- nvinfo : EIATTR_TCGEN05_1CTA_USED
	.align		4
        /*0028*/ 	.byte	0x01, 0x51
	.zero		2


	//----- nvinfo : EIATTR_MAXREG_COUNT
	.align		4
        /*002c*/ 	.byte	0x03, 0x1b
        /*002e*/ 	.short	0x00ff


	//----- nvinfo : EIATTR_NUM_BARRIERS
	.align		4
        /*0030*/ 	.byte	0x02, 0x4c
        /*0032*/ 	.byte	0x07
	.zero		1


	//----- nvinfo : EIATTR_EXTERNS
	.align		4
        /*0034*/ 	.byte	0x04, 0x0f
        /*0036*/ 	.short	(.L_37 - .L_36)


	//   ....[0]....
	.align		4
.L_36:
        /*0038*/ 	.word	index@(__assertfail)


	//----- nvinfo : EIATTR_MERCURY_ISA_VERSION
	.align		4
.L_37:
        /*003c*/ 	.byte	0x03, 0x5f
        /*003e*/ 	.short	0x0101


	//----- nvinfo : EIATTR_INT_WARP_WIDE_INSTR_OFFSETS
	.align		4
        /*0040*/ 	.byte	0x04, 0x31
        /*0042*/ 	.short	(.L_39 - .L_38)


	//   ....[0]....
.L_38:
        /*0044*/ 	.word	0x00003d90


	//   ....[1]....
        /*0048*/ 	.word	0x00003dc0


	//   ....[2]....
        /*004c*/ 	.word	0x00003de0


	//   ....[3]....
        /*0050*/ 	.word	0x000049f0


	//   ....[4]....
        /*0054*/ 	.word	0x00004a50


	//   ....[5]....
        /*0058*/ 	.word	0x00004b30


	//   ....[6]....
        /*005c*/ 	.word	0x00004bb0


	//   ....[7]....
        /*0060*/ 	.word	0x00004ca0


	//   ....[8]....
        /*0064*/ 	.word	0x00004d30


	//   ....[9]....
        /*0068*/ 	.word	0x00004e20


	//   ....[10]....
        /*006c*/ 	.word	0x00004ed0


	//----- nvinfo : EIATTR_COOP_GROUP_MASK_REGIDS
	.align		4
.L_39:
        /*0070*/ 	.byte	0x04, 0x29
        /*0072*/ 	.short	(.L_41 - .L_40)


	//   ....[0]....
.L_40:
        /*0074*/ 	.word	0xffffffff


	//   ....[1]....
        /*0078*/ 	.word	0xffffffff


	//   ....[2]....
        /*007c*/ 	.word	0xffffffff


	//   ....[3]....
        /*0080*/ 	.word	0xffffffff


	//   ....[4]....
        /*0084*/ 	.word	0xffffffff


	//   ....[5]....
        /*0088*/ 	.word	0xffffffff


	//   ....[6]....
        /*008c*/ 	.word	0xffffffff


	//   ....[7]....
        /*0090*/ 	.word	0xffffffff


	//   ....[8]....
        /*0094*/ 	.word	0xffffffff


	//   ....[9]....
        /*0098*/ 	.word	0xffffffff


	//   ....[10]....
        /*009c*/ 	.word	0xffffffff


	//   ....[11]....
        /*00a0*/ 	.word	0xffffffff


	//   ....[12]....
        /*00a4*/ 	.word	0xffffffff


	//   ....[13]....
        /*00a8*/ 	.word	0xffffffff


	//----- nvinfo : EIATTR_COOP_GROUP_INSTR_OFFSETS
	.align		4
.L_41:
        /*00ac*/ 	.byte	0x04, 0x28
        /*00ae*/ 	.short	(.L_43 - .L_42)


	//   ....[0]....
.L_42:
        /*00b0*/ 	.word	0x00000080


	//   ....[1]....
        /*00b4*/ 	.word	0x000004f0


	//   ....[2]....
        /*00b8*/ 	.word	0x000006b0


	//   ....[3]....
        /*00bc*/ 	.word	0x00000850


	//   ....[4]....
        /*00c0*/ 	.word	0x00000950


	//   ....[5]....
        /*00c4*/ 	.word	0x00000ac0


	//   ....[6]....
        /*00c8*/ 	.word	0x00000c60


	//   ....[7]....
        /*00cc*/ 	.word	0x00000e10


	//   ....[8]....
        /*00d0*/ 	.word	0x00002000


	//   ....[9]....
        /*00d4*/ 	.word	0x00002f80


	//   ....[10]....
        /*00d8*/ 	.word	0x00003190


	//   ....[11]....
        /*00dc*/ 	.word	0x000031c0


	//   ....[12]....
        /*00e0*/ 	.word	0x00003c70


	//   ....[13]....
        /*00e4*/ 	.word	0x00003ea0


	//----- nvinfo : EIATTR_VRC_CTA_INIT_COUNT
	.align		4
.L_43:
        /*00e8*/ 	.byte	0x02, 0x4a
        /*00ea*/ 	.byte	0x80
	.zero		1


	//----- nvinfo : EIATTR_SYSCALL_OFFSETS
	.align		4
        /*00ec*/ 	.byte	0x04, 0x46
        /*00ee*/ 	.short	(.L_45 - .L_44)


	//   ....[0]....
.L_44:
        /*00f0*/ 	.word	0x00005b60


	//   ....[1]....
        /*00f4*/ 	.word	0x00005c50


	//   ....[2]....
        /*00f8*/ 	.word	0x000063e0


	//   ....[3]....
        /*00fc*/ 	.word	0x00006c90


	//   ....[4]....
        /*0100*/ 	.word	0x00007520


	//   ....[5]....
        /*0104*/ 	.word	0x00007da0


	//----- nvinfo : EIATTR_MBARRIER_INSTR_OFFSETS
	.align		4
.L_45:
        /*0108*/ 	.byte	0x04, 0x39
        /*010a*/ 	.short	(.L_47 - .L_46)


	//   ....[0]....
.L_46:
        /*010c*/ 	.word	0x00000600
        /*0110*/ 	.word	0x000000ff
        /*0114*/ 	.word	0x00000000
        /*0118*/ 	.short	0x0100
        /*011a*/ 	.byte	0x04
	.zero		1


	//   ....[1]....
        /*011c*/ 	.word	0x00000610
        /*0120*/ 	.word	0x000000ff
        /*0124*/ 	.word	0x00000028
        /*0128*/ 	.short	0x0100
        /*012a*/ 	.byte	0x04
	.zero		1


	//   ....[2]....
        /*012c*/ 	.word	0x00000620
        /*0130*/ 	.word	0x000000ff
        /*0134*/ 	.word	0x00000008
        /*0138*/ 	.short	0x0100
        /*013a*/ 	.byte	0x04
	.zero		1


	//   ....[3]....
        /*013c*/ 	.word	0x00000630
        /*0140*/ 	.word	0x000000ff
        /*0144*/ 	.word	0x00000030
        /*0148*/ 	.short	0x0100
        /*014a*/ 	.byte	0x04
	.zero		1


	//   ....[4]....
        /*014c*/ 	.word	0x00000640
        /*0150*/ 	.word	0x000000ff
        /*0154*/ 	.word	0x00000010
        /*0158*/ 	.short	0x0100
        /*015a*/ 	.byte	0x04
	.zero		1


	//   ....[5]....
        /*015c*/ 	.word	0x00000650
        /*0160*/ 	.word	0x000000ff
        /*0164*/ 	.word	0x00000038
        /*0168*/ 	.short	0x0100
        /*016a*/ 	.byte	0x04
	.zero		1


	//   ....[6]....
        /*016c*/ 	.word	0x00000660
        /*0170*/ 	.word	0x000000ff
        /*0174*/ 	.word	0x00000018
        /*0178*/ 	.short	0x0100
        /*017a*/ 	.byte	0x04
	.zero		1


	//   ....[7]....
        /*017c*/ 	.word	0x00000670
        /*0180*/ 	.word	0x000000ff
        /*0184*/ 	.word	0x00000040
        /*0188*/ 	.short	0x0100
        /*018a*/ 	.byte	0x04
	.zero		1


	//   ....[8]....
        /*018c*/ 	.word	0x00000680
        /*0190*/ 	.word	0x000000ff
        /*0194*/ 	.word	0x00000020
        /*0198*/ 	.short	0x0100
        /*019a*/ 	.byte	0x04
	.zero		1


	//   ....[9]....
        /*019c*/ 	.word	0x00000690
        /*01a0*/ 	.word	0x000000ff
        /*01a4*/ 	.word	0x00000048
        /*01a8*/ 	.short	0x0100
        /*01aa*/ 	.byte	0x04
	.zero		1


	//   ....[10]....
        /*01ac*/ 	.word	0x000007c0
        /*01b0*/ 	.word	0x000000ff
        /*01b4*/ 	.word	0x00000050
        /*01b8*/ 	.short	0x0100
        /*01ba*/ 	.byte	0x04
	.zero		1


	//   ....[11]....
        /*01bc*/ 	.word	0x000007d0
        /*01c0*/ 	.word	0x000000ff
        /*01c4*/ 	.word	0x00000070
        /*01c8*/ 	.short	0x0100
        /*01ca*/ 	.byte	0x04
	.zero		1


	//   ....[12]....
        /*01cc*/ 	.word	0x000007e0
        /*01d0*/ 	.word	0x000000ff
        /*01d4*/ 	.word	0x00000058
        /*01d8*/ 	.short	0x0100
        /*01da*/ 	.byte	0x04
	.zero		1


	//   ....[13]....
        /*01dc*/ 	.word	0x000007f0
        /*01e0*/ 	.word	0x000000ff
        /*01e4*/ 	.word	0x00000078
        /*01e8*/ 	.short	0x0100
        /*01ea*/ 	.byte	0x04
	.zero		1


	//   ....[14]....
        /*01ec*/ 	.word	0x00000800
        /*01f0*/ 	.word	0x000000ff
        /*01f4*/ 	.word	0x00000060
        /*01f8*/ 	.short	0x0100
        /*01fa*/ 	.byte	0x04
	.zero		1


	//   ....[15]....
        /*01fc*/ 	.word	0x00000810
        /*0200*/ 	.word	0x000000ff
        /*0204*/ 	.word	0x00000080
        /*0208*/ 	.short	0x0100
        /*020a*/ 	.byte	0x04
	.zero		1


	//   ....[16]....
        /*020c*/ 	.word	0x00000820
        /*0210*/ 	.word	0x000000ff
        /*0214*/ 	.word	0x00000068
        /*0218*/ 	.short	0x0100
        /*021a*/ 	.byte	0x04
	.zero		1


	//   ....[17]....
        /*021c*/ 	.word	0x00000830
        /*0220*/ 	.word	0x000000ff
        /*0224*/ 	.word	0x00000088
        /*0228*/ 	.short	0x0100
        /*022a*/ 	.byte	0x04
	.zero		1


	//   ....[18]....
        /*022c*/ 	.word	0x00000920
        /*0230*/ 	.word	0x000000ff
        /*0234*/ 	.word	0x00000090
        /*0238*/ 	.short	0x0100
        /*023a*/ 	.byte	0x06
	.zero		1


	//   ....[19]....
        /*023c*/ 	.word	0x00000930
        /*0240*/ 	.word	0x000000ff
        /*0244*/ 	.word	0x00000098
        /*0248*/ 	.short	0x0100
        /*024a*/ 	.byte	0x06
	.zero		1


	//   ....[20]....
        /*024c*/ 	.word	0x00000a70
        /*0250*/ 	.word	0x000000ff
        /*0254*/ 	.word	0x000000a0
        /*0258*/ 	.short	0x0100
        /*025a*/ 	.byte	0x06
	.zero		1


	//   ....[21]....
        /*025c*/ 	.word	0x00000a80
        /*0260*/ 	.word	0x000000ff
        /*0264*/ 	.word	0x000000b0
        /*0268*/ 	.short	0x0100
        /*026a*/ 	.byte	0x06
	.zero		1


	//   ....[22]....
        /*026c*/ 	.word	0x00000a90
        /*0270*/ 	.word	0x000000ff
        /*0274*/ 	.word	0x000000a8
        /*0278*/ 	.short	0x0100
        /*027a*/ 	.byte	0x06
	.zero		1


	//   ....[23]....
        /*027c*/ 	.word	0x00000aa0
        /*0280*/ 	.word	0x000000ff
        /*0284*/ 	.word	0x000000b8
        /*0288*/ 	.short	0x0100
        /*028a*/ 	.byte	0x06
	.zero		1


	//   ....[24]....
        /*028c*/ 	.word	0x00000bd0
        /*0290*/ 	.word	0x000000ff
        /*0294*/ 	.word	0x000000c0
        /*0298*/ 	.short	0x0100
        /*029a*/ 	.byte	0x04
	.zero		1


	//   ....[25]....
        /*029c*/ 	.word	0x00000be0
        /*02a0*/ 	.word	0x000000ff
        /*02a4*/ 	.word	0x000000e0
        /*02a8*/ 	.short	0x0100
        /*02aa*/ 	.byte	0x04
	.zero		1


	//   ....[26]....
        /*02ac*/ 	.word	0x00000bf0
        /*02b0*/ 	.word	0x000000ff
        /*02b4*/ 	.word	0x000000c8
        /*02b8*/ 	.short	0x0100
        /*02ba*/ 	.byte	0x04
	.zero		1


	//   ....[27]....
        /*02bc*/ 	.word	0x00000c00
        /*02c0*/ 	.word	0x000000ff
        /*02c4*/ 	.word	0x000000e8
        /*02c8*/ 	.short	0x0100
        /*02ca*/ 	.byte	0x04
	.zero		1


	//   ....[28]....
        /*02cc*/ 	.word	0x00000c10
        /*02d0*/ 	.word	0x000000ff
        /*02d4*/ 	.word	0x000000d0
        /*02d8*/ 	.short	0x0100
        /*02da*/ 	.byte	0x04
	.zero		1


	//   ....[29]....
        /*02dc*/ 	.word	0x00000c20
        /*02e0*/ 	.word	0x000000ff
        /*02e4*/ 	.word	0x000000f0
        /*02e8*/ 	.short	0x0100
        /*02ea*/ 	.byte	0x04
	.zero		1


	//   ....[30]....
        /*02ec*/ 	.word	0x00000c30
        /*02f0*/ 	.word	0x000000ff
        /*02f4*/ 	.word	0x000000d8
        /*02f8*/ 	.short	0x0100
        /*02fa*/ 	.byte	0x04
	.zero		1


	//   ....[31]....
        /*02fc*/ 	.word	0x00000c40
        /*0300*/ 	.word	0x000000ff
        /*0304*/ 	.word	0x000000f8
        /*0308*/ 	.short	0x0100
        /*030a*/ 	.byte	0x04
	.zero		1


	//   ....[32]....
        /*030c*/ 	.word	0x00000d30
        /*0310*/ 	.word	0x000000ff
        /*0314*/ 	.word	0x00000100
        /*0318*/ 	.short	0x0100
        /*031a*/ 	.byte	0x04
	.zero		1


	//   ....[33]....
        /*031c*/ 	.word	0x00000d40
        /*0320*/ 	.word	0x000000ff
        /*0324*/ 	.word	0x00000110
        /*0328*/ 	.short	0x0100
        /*032a*/ 	.byte	0x04
	.zero		1


	//   ....[34]....
        /*032c*/ 	.word	0x00000d50
        /*0330*/ 	.word	0x000000ff
        /*0334*/ 	.word	0x00000108
        /*0338*/ 	.short	0x0100
        /*033a*/ 	.byte	0x04
	.zero		1


	//   ....[35]....
        /*033c*/ 	.word	0x00000d60
        /*0340*/ 	.word	0x000000ff
        /*0344*/ 	.word	0x00000118
        /*0348*/ 	.short	0x0100
        /*034a*/ 	.byte	0x04
	.zero		1


	//   ....[36]....
        /*034c*/ 	.word	0x000018c0
        /*0350*/ 	.word	0x00000000
        /*0354*/ 	.word	0x00000110
        /*0358*/ 	.short	0x010a
        /*035a*/ 	.byte	0xff
	.zero		1


	//   ....[37]....
        /*035c*/ 	.word	0x000018f0
        /*0360*/ 	.word	0x00000000
        /*0364*/ 	.word	0x00000100
        /*0368*/ 	.short	0x0101
        /*036a*/ 	.byte	0xff
	.zero		1


	//   ....[38]....
        /*036c*/ 	.word	0x000019a0
        /*0370*/ 	.word	0x000000ff
        /*0374*/ 	.word	0x00000028
        /*0378*/ 	.short	0x010a
        /*037a*/ 	.byte	0x04
	.zero		1


	//   ....[39]....
        /*037c*/ 	.word	0x00001a20
        /*0380*/ 	.word	0x000000ff
        /*0384*/ 	.word	0x00000028
        /*0388*/ 	.short	0x010a
        /*038a*/ 	.byte	0x21
	.zero		1


	//   ....[40]....
        /*038c*/ 	.word	0x00001bb0
        /*0390*/ 	.word	0x000000ff
        /*0394*/ 	.word	0x00000028
        /*0398*/ 	.short	0x010a
        /*039a*/ 	.byte	0x06
	.zero		1


	//   ....[41]....
        /*039c*/ 	.word	0x00001cc0
        /*03a0*/ 	.word	0x000000ff
        /*03a4*/ 	.word	0x00000098
        /*03a8*/ 	.short	0x0101
        /*03aa*/ 	.byte	0x0d
	.zero		1


	//   ....[42]....
        /*03ac*/ 	.word	0x00001ce0
        /*03b0*/ 	.word	0x000000ff
        /*03b4*/ 	.word	0x00000028
        /*03b8*/ 	.short	0x010a
        /*03ba*/ 	.byte	0x04
	.zero		1


	//   ....[43]....
        /*03bc*/ 	.word	0x00001d60
        /*03c0*/ 	.word	0x000000ff
        /*03c4*/ 	.word	0x00000028
        /*03c8*/ 	.short	0x010a
        /*03ca*/ 	.byte	0x09
	.zero		1


	//   ....[44]....
        /*03cc*/ 	.word	0x00001f00
        /*03d0*/ 	.word	0x000000ff
        /*03d4*/ 	.word	0x00000028
        /*03d8*/ 	.short	0x010a
        /*03da*/ 	.byte	0x07
	.zero		1


	//   ....[45]....
        /*03dc*/ 	.word	0x00002030
        /*03e0*/ 	.word	0x00000003
        /*03e4*/ 	.word	0x000000a0
        /*03e8*/ 	.short	0x010a
        /*03ea*/ 	.byte	0xff
	.zero		1


	//   ....[46]....
        /*03ec*/ 	.word	0x00002180
        /*03f0*/ 	.word	0x00000000
        /*03f4*/ 	.word	0x00000000
        /*03f8*/ 	.short	0x0101
        /*03fa*/ 	.byte	0xff
	.zero		1


	//   ....[47]....
        /*03fc*/ 	.word	0x00002740
        /*0400*/ 	.word	0x000000ff
        /*0404*/ 	.word	0x00000000
        /*0408*/ 	.short	0x010a
        /*040a*/ 	.byte	0x04
	.zero		1


	//   ....[48]....
        /*040c*/ 	.word	0x000027d0
        /*0410*/ 	.word	0x000000ff
        /*0414*/ 	.word	0x00000000
        /*0418*/ 	.short	0x010a
        /*041a*/ 	.byte	0x05
	.zero		1


	//   ....[49]....
        /*041c*/ 	.word	0x00002860
        /*0420*/ 	.word	0x000000ff
        /*0424*/ 	.word	0x00000000
        /*0428*/ 	.short	0x010a
        /*042a*/ 	.byte	0x05
	.zero		1


	//   ....[50]....
        /*042c*/ 	.word	0x000028f0
        /*0430*/ 	.word	0x000000ff
        /*0434*/ 	.word	0x00000000
        /*0438*/ 	.short	0x010a
        /*043a*/ 	.byte	0x05
	.zero		1


	//   ....[51]....
        /*043c*/ 	.word	0x00002990
        /*0440*/ 	.word	0x00000000
        /*0444*/ 	.word	0x00000000
        /*0448*/ 	.short	0x010a
        /*044a*/ 	.byte	0xff
	.zero		1


	//   ....[52]....
        /*044c*/ 	.word	0x00002ad0
        /*0450*/ 	.word	0x00000002
        /*0454*/ 	.word	0x00000100
        /*0458*/ 	.short	0x010a
        /*045a*/ 	.byte	0xff
	.zero		1


	//   ....[53]....
        /*045c*/ 	.word	0x00002b40
        /*0460*/ 	.word	0x00000002
        /*0464*/ 	.word	0x00000000
        /*0468*/ 	.short	0x0101
        /*046a*/ 	.byte	0xff
	.zero		1


	//   ....[54]....
        /*046c*/ 	.word	0x00002b60
        /*0470*/ 	.word	0x000000ff
        /*0474*/ 	.word	0x000000b0
        /*0478*/ 	.short	0x010a
        /*047a*/ 	.byte	0x04
	.zero		1


	//   ....[55]....
        /*047c*/ 	.word	0x00002c80
        /*0480*/ 	.word	0x00000002
        /*0484*/ 	.word	0x000000a0
        /*0488*/ 	.short	0x010a
        /*048a*/ 	.byte	0xff
	.zero		1


	//   ....[56]....
        /*048c*/ 	.word	0x00002d80
        /*0490*/ 	.word	0x00000002
        /*0494*/ 	.word	0x00000000
        /*0498*/ 	.short	0x0101
        /*049a*/ 	.byte	0xff
	.zero		1


	//   ....[57]....
        /*049c*/ 	.word	0x00002e10
        /*04a0*/ 	.word	0x000000ff
        /*04a4*/ 	.word	0x000000b0
        /*04a8*/ 	.short	0x0106
        /*04aa*/ 	.byte	0x04
	.zero		1


	//   ....[58]....
        /*04ac*/ 	.word	0x00002e30
        /*04b0*/ 	.word	0x000000ff
        /*04b4*/ 	.word	0x000000b0
        /*04b8*/ 	.short	0x010a
        /*04ba*/ 	.byte	0x04
	.zero		1


	//   ....[59]....
        /*04bc*/ 	.word	0x00002ec0
        /*04c0*/ 	.word	0x000000ff
        /*04c4*/ 	.word	0x000000b0
        /*04c8*/ 	.short	0x0106
        /*04ca*/ 	.byte	0x07
	.zero		1


	//   ....[60]....
        /*04cc*/ 	.word	0x00002f00
        /*04d0*/ 	.word	0x00000000
        /*04d4*/ 	.word	0x000000b0
        /*04d8*/ 	.short	0x010a
        /*04da*/ 	.byte	0xff
	.zero		1


	//   ....[61]....
        /*04dc*/ 	.word	0x00003460
        /*04e0*/ 	.word	0x00000000
        /*04e4*/ 	.word	0x000000a0
        /*04e8*/ 	.short	0x010a
        /*04ea*/ 	.byte	0xff
	.zero		1


	//   ....[62]....
        /*04ec*/ 	.word	0x00003560
        /*04f0*/ 	.word	0x00000003
        /*04f4*/ 	.word	0x00000000
        /*04f8*/ 	.short	0x0101
        /*04fa*/ 	.byte	0xff
	.zero		1


	//   ....[63]....
        /*04fc*/ 	.word	0x00003570
        /*0500*/ 	.word	0x000000ff
        /*0504*/ 	.word	0x00000000
        /*0508*/ 	.short	0x010a
        /*050a*/ 	.byte	0x04
	.zero		1


	//   ....[64]....
        /*050c*/ 	.word	0x000035f0
        /*0510*/ 	.word	0x000000ff
        /*0514*/ 	.word	0x000000e0
        /*0518*/ 	.short	0x010a
        /*051a*/ 	.byte	0x1f
	.zero		1


	//   ....[65]....
        /*051c*/ 	.word	0x000036d0
        /*0520*/ 	.word	0x000000ff
        /*0524*/ 	.word	0x00000000
        /*0528*/ 	.short	0x010a
        /*052a*/ 	.byte	0x05
	.zero		1


	//   ....[66]....
        /*052c*/ 	.word	0x00003810
        /*0530*/ 	.word	0x000000ff
        /*0534*/ 	.word	0x00000000
        /*0538*/ 	.short	0x010a
        /*053a*/ 	.byte	0x04
	.zero		1


	//   ....[67]....
        /*053c*/ 	.word	0x00003aa0
        /*0540*/ 	.word	0x000000ff
        /*0544*/ 	.word	0x00000000
        /*0548*/ 	.short	0x010a
        /*054a*/ 	.byte	0x04
	.zero		1


	//   ....[68]....
        /*054c*/ 	.word	0x00003b30
        /*0550*/ 	.word	0x000000ff
        /*0554*/ 	.word	0x00000000
        /*0558*/ 	.short	0x010a
        /*055a*/ 	.byte	0x05
	.zero		1


	//   ....[69]....
        /*055c*/ 	.word	0x00003bc0
        /*0560*/ 	.word	0x000000ff
        /*0564*/ 	.word	0x00000000
        /*0568*/ 	.short	0x010a
        /*056a*/ 	.byte	0x05
	.zero		1


	//   ....[70]....
        /*056c*/ 	.word	0x00003c50
        /*0570*/ 	.word	0x000000ff
        /*0574*/ 	.word	0x00000000
        /*0578*/ 	.short	0x010a
        /*057a*/ 	.byte	0x04
	.zero		1


	//   ....[71]....
        /*057c*/ 	.word	0x000041b0
        /*0580*/ 	.word	0x00000008
        /*0584*/ 	.word	0x000000a0
        /*0588*/ 	.short	0x010a
        /*058a*/ 	.byte	0xff
	.zero		1


	//   ....[72]....
        /*058c*/ 	.word	0x00004320
        /*0590*/ 	.word	0x00000000
        /*0594*/ 	.word	0x00000000
        /*0598*/ 	.short	0x0101
        /*059a*/ 	.byte	0xff
	.zero		1


	//   ....[73]....
        /*059c*/ 	.word	0x00004800
        /*05a0*/ 	.word	0x000000ff
        /*05a4*/ 	.word	0x00000098
        /*05a8*/ 	.short	0x010a
        /*05aa*/ 	.byte	0x15
	.zero		1


	//   ....[74]....
        /*05ac*/ 	.word	0x00004990
        /*05b0*/ 	.word	0x000000ff
        /*05b4*/ 	.word	0x00000070
        /*05b8*/ 	.short	0x010a
        /*05ba*/ 	.byte	0x15
	.zero		1


	//   ....[75]....
        /*05bc*/ 	.word	0x00004ae0
        /*05c0*/ 	.word	0x000000ff
        /*05c4*/ 	.word	0x00000050
        /*05c8*/ 	.short	0x010b
        /*05ca*/ 	.byte	0x15
	.zero		1


	//   ....[76]....
        /*05cc*/ 	.word	0x00004af0
        /*05d0*/ 	.word	0x000000ff
        /*05d4*/ 	.word	0x00000000
        /*05d8*/ 	.short	0x0101
        /*05da*/ 	.byte	0x32
	.zero		1


	//   ....[77]....
        /*05dc*/ 	.word	0x00004b00
        /*05e0*/ 	.word	0x000000ff
        /*05e4*/ 	.word	0x00000078
        /*05e8*/ 	.short	0x010a
        /*05ea*/ 	.byte	0x15
	.zero		1


	//   ....[78]....
        /*05ec*/ 	.word	0x00004c50
        /*05f0*/ 	.word	0x000000ff
        /*05f4*/ 	.word	0x00000058
        /*05f8*/ 	.short	0x010b
        /*05fa*/ 	.byte	0x15
	.zero		1


	//   ....[79]....
        /*05fc*/ 	.word	0x00004c60
        /*0600*/ 	.word	0x000000ff
        /*0604*/ 	.word	0x00000000
        /*0608*/ 	.short	0x0101
        /*060a*/ 	.byte	0x31
	.zero		1


	//   ....[80]....
        /*060c*/ 	.word	0x00004c70
        /*0610*/ 	.word	0x000000ff
        /*0614*/ 	.word	0x00000080
        /*0618*/ 	.short	0x010a
        /*061a*/ 	.byte	0x15
	.zero		1


	//   ....[81]....
        /*061c*/ 	.word	0x00004dd0
        /*0620*/ 	.word	0x000000ff
        /*0624*/ 	.word	0x00000060
        /*0628*/ 	.short	0x010b
        /*062a*/ 	.byte	0x15
	.zero		1


	//   ....[82]....
        /*062c*/ 	.word	0x00004de0
        /*0630*/ 	.word	0x000000ff
        /*0634*/ 	.word	0x00000000
        /*0638*/ 	.short	0x0101
        /*063a*/ 	.byte	0x30
	.zero		1


	//   ....[83]....
        /*063c*/ 	.word	0x00004df0
        /*0640*/ 	.word	0x000000ff
        /*0644*/ 	.word	0x00000088
        /*0648*/ 	.short	0x010a
        /*064a*/ 	.byte	0x15
	.zero		1


	//   ....[84]....
        /*064c*/ 	.word	0x00004ff0
        /*0650*/ 	.word	0x000000ff
        /*0654*/ 	.word	0x00000068
        /*0658*/ 	.short	0x010b
        /*065a*/ 	.byte	0x15
	.zero		1


	//   ....[85]....
        /*065c*/ 	.word	0x00005000
        /*0660*/ 	.word	0x000000ff
        /*0664*/ 	.word	0x00000000
        /*0668*/ 	.short	0x0101
        /*066a*/ 	.byte	0x2b
	.zero		1


	//   ....[86]....
        /*066c*/ 	.word	0x00005030
        /*0670*/ 	.word	0x000000ff
        /*0674*/ 	.word	0x00000070
        /*0678*/ 	.short	0x010a
        /*067a*/ 	.byte	0x15
	.zero		1


	//   ....[87]....
        /*067c*/ 	.word	0x00005050
        /*0680*/ 	.word	0x000000ff
        /*0684*/ 	.word	0x00000078
        /*0688*/ 	.short	0x010a
        /*068a*/ 	.byte	0x15
	.zero		1


	//   ....[88]....
        /*068c*/ 	.word	0x00005070
        /*0690*/ 	.word	0x000000ff
        /*0694*/ 	.word	0x00000080
        /*0698*/ 	.short	0x010a
        /*069a*/ 	.byte	0x15
	.zero		1


	//   ....[89]....
        /*069c*/ 	.word	0x000050b0
        /*06a0*/ 	.word	0x00000000
        /*06a4*/ 	.word	0x00000088
        /*06a8*/ 	.short	0x010a
        /*06aa*/ 	.byte	0xff
	.zero		1


	//   ....[90]....
        /*06ac*/ 	.word	0x000053f0
        /*06b0*/ 	.word	0x00000003
        /*06b4*/ 	.word	0x000000a0
        /*06b8*/ 	.short	0x010a
        /*06ba*/ 	.byte	0xff
	.zero		1


	//   ....[91]....
        /*06bc*/ 	.word	0x00005570
        /*06c0*/ 	.word	0x00000000
        /*06c4*/ 	.word	0x00000000
        /*06c8*/ 	.short	0x0101
        /*06ca*/ 	.byte	0xff
	.zero		1


	//   ....[92]....
        /*06cc*/ 	.word	0x00006090
        /*06d0*/ 	.word	0x000000ff
        /*06d4*/ 	.word	0x00000050
        /*06d8*/ 	.short	0x010a
        /*06da*/ 	.byte	0x2c
	.zero		1


	//   ....[93]....
        /*06dc*/ 	.word	0x000060d0
        /*06e0*/ 	.word	0x0000001a
        /*06e4*/ 	.word	0x000000c0
        /*06e8*/ 	.short	0x010a
        /*06ea*/ 	.byte	0xff
	.zero		1


	//   ....[94]....
        /*06ec*/ 	.word	0x000061e0
        /*06f0*/ 	.word	0x000000ff
        /*06f4*/ 	.word	0x00000050
        /*06f8*/ 	.short	0x010a
        /*06fa*/ 	.byte	0x2c
	.zero		1


	//   ....[95]....
        /*06fc*/ 	.word	0x000062c0
        /*0700*/ 	.word	0x0000001a
        /*0704*/ 	.word	0x000000c0
        /*0708*/ 	.short	0x010a
        /*070a*/ 	.byte	0xff
	.zero		1


	//   ....[96]....
        /*070c*/ 	.word	0x000069f0
        /*0710*/ 	.word	0x00000000
        /*0714*/ 	.word	0x00000000
        /*0718*/ 	.short	0x0101
        /*071a*/ 	.byte	0xff
	.zero		1


	//   ....[97]....
        /*071c*/ 	.word	0x00006a00
        /*0720*/ 	.word	0x00000004
        /*0724*/ 	.word	0x00000050
        /*0728*/ 	.short	0x010a
        /*072a*/ 	.byte	0xff
	.zero		1


	//   ....[98]....
        /*072c*/ 	.word	0x00006ac0
        /*0730*/ 	.word	0x00000004
        /*0734*/ 	.word	0x00000050
        /*0738*/ 	.short	0x010a
        /*073a*/ 	.byte	0xff
	.zero		1


	//   ....[99]....
        /*073c*/ 	.word	0x00007280
        /*0740*/ 	.word	0x00000000
        /*0744*/ 	.word	0x00000000
        /*0748*/ 	.short	0x0101
        /*074a*/ 	.byte	0xff
	.zero		1


	//   ....[100]....
        /*074c*/ 	.word	0x000072a0
        /*0750*/ 	.word	0x00000002
        /*0754*/ 	.word	0x00000050
        /*0758*/ 	.short	0x010a
        /*075a*/ 	.byte	0xff
	.zero		1


	//   ....[101]....
        /*075c*/ 	.word	0x00007350
        /*0760*/ 	.word	0x00000002
        /*0764*/ 	.word	0x00000050
        /*0768*/ 	.short	0x010a
        /*076a*/ 	.byte	0xff
	.zero		1


	//   ....[102]....
        /*076c*/ 	.word	0x00007b00
        /*0770*/ 	.word	0x00000000
        /*0774*/ 	.word	0x00000000
        /*0778*/ 	.short	0x0101
        /*077a*/ 	.byte	0xff
	.zero		1


	//   ....[103]....
        /*077c*/ 	.word	0x00007b20
        /*0780*/ 	.word	0x00000003
        /*0784*/ 	.word	0x00000050
        /*0788*/ 	.short	0x010a
        /*078a*/ 	.byte	0xff
	.zero		1


	//   ....[104]....
        /*078c*/ 	.word	0x00007bd0
        /*0790*/ 	.word	0x00000003
        /*0794*/ 	.word	0x00000050
        /*0798*/ 	.short	0x010a
        /*079a*/ 	.byte	0xff
	.zero		1


	//   ....[105]....
        /*079c*/ 	.word	0x00007fe0
        /*07a0*/ 	.word	0x000000ff
        /*07a4*/ 	.word	0x00000000
        /*07a8*/ 	.short	0x0101
        /*07aa*/ 	.byte	0x04
	.zero		1


	//   ....[106]....
        /*07ac*/ 	.word	0x000083f0
        /*07b0*/ 	.word	0x00000000
        /*07b4*/ 	.word	0x00000000
        /*07b8*/ 	.short	0x0101
        /*07ba*/ 	.byte	0xff
	.zero		1


	//   ....[107]....
        /*07bc*/ 	.word	0x000086a0
        /*07c0*/ 	.word	0x000000ff
        /*07c4*/ 	.word	0x00000000
        /*07c8*/ 	.short	0x0101
        /*07ca*/ 	.byte	0x04
	.zero		1


	//   ....[108]....
        /*07cc*/ 	.word	0x000086c0
        /*07d0*/ 	.word	0x00000000
        /*07d4*/ 	.word	0x00000110
        /*07d8*/ 	.short	0x010a
        /*07da*/ 	.byte	0xff
	.zero		1


	//   ....[109]....
        /*07dc*/ 	.word	0x00008720
        /*07e0*/ 	.word	0x00000000
        /*07e4*/ 	.word	0x00000028
        /*07e8*/ 	.short	0x010a
        /*07ea*/ 	.byte	0xff
	.zero		1


	//   ....[110]....
        /*07ec*/ 	.word	0x00008780
        /*07f0*/ 	.word	0x00000000
        /*07f4*/ 	.word	0x00000028
        /*07f8*/ 	.short	0x010a
        /*07fa*/ 	.byte	0xff
	.zero		1


	//   ....[111]....
        /*07fc*/ 	.word	0x000087d0
        /*0800*/ 	.word	0x00000003
        /*0804*/ 	.word	0x000000a0
        /*0808*/ 	.short	0x010a
        /*080a*/ 	.byte	0xff
	.zero		1


	//   ....[112]....
        /*080c*/ 	.word	0x00008830
        /*0810*/ 	.word	0x00000000
        /*0814*/ 	.word	0x00000000
        /*0818*/ 	.short	0x010a
        /*081a*/ 	.byte	0xff
	.zero		1


	//   ....[113]....
        /*081c*/ 	.word	0x00008890
        /*0820*/ 	.word	0x00000000
        /*0824*/ 	.word	0x00000000
        /*0828*/ 	.short	0x010a
        /*082a*/ 	.byte	0xff
	.zero		1


	//   ....[114]....
        /*082c*/ 	.word	0x000088f0
        /*0830*/ 	.word	0x00000000
        /*0834*/ 	.word	0x00000000
        /*0838*/ 	.short	0x010a
        /*083a*/ 	.byte	0xff
	.zero		1


	//   ....[115]....
        /*083c*/ 	.word	0x00008950
        /*0840*/ 	.word	0x00000000
        /*0844*/ 	.word	0x00000000
        /*0848*/ 	.short	0x010a
        /*084a*/ 	.byte	0xff
	.zero		1


	//   ....[116]....
        /*084c*/ 	.word	0x000089a0
        /*0850*/ 	.word	0x00000002
        /*0854*/ 	.word	0x00000100
        /*0858*/ 	.short	0x010a
        /*085a*/ 	.byte	0xff
	.zero		1


	//   ....[117]....
        /*085c*/ 	.word	0x00008a00
        /*0860*/ 	.word	0x00000002
        /*0864*/ 	.word	0x000000b0
        /*0868*/ 	.short	0x010a
        /*086a*/ 	.byte	0xff
	.zero		1


	//   ....[118]....
        /*086c*/ 	.word	0x00008a50
        /*0870*/ 	.word	0x00000002
        /*0874*/ 	.word	0x000000a0
        /*0878*/ 	.short	0x010a
        /*087a*/ 	.byte	0xff
	.zero		1


	//   ....[119]....
        /*087c*/ 	.word	0x00008ab0
        /*0880*/ 	.word	0x00000000
        /*0884*/ 	.word	0x000000b0
        /*0888*/ 	.short	0x010a
        /*088a*/ 	.byte	0xff
	.zero		1


	//   ....[120]....
        /*088c*/ 	.word	0x00008b00
        /*0890*/ 	.word	0x00000000
        /*0894*/ 	.word	0x000000a0
        /*0898*/ 	.short	0x010a
        /*089a*/ 	.byte	0xff
	.zero		1


	//   ....[121]....
        /*089c*/ 	.word	0x00008b60
        /*08a0*/ 	.word	0x00000002
        /*08a4*/ 	.word	0x000000e0
        /*08a8*/ 	.short	0x010a
        /*08aa*/ 	.byte	0xff
	.zero		1


	//   ....[122]....
        /*08ac*/ 	.word	0x00008bc0
        /*08b0*/ 	.word	0x00000000
        /*08b4*/ 	.word	0x00000000
        /*08b8*/ 	.short	0x010a
        /*08ba*/ 	.byte	0xff
	.zero		1


	//   ....[123]....
        /*08bc*/ 	.word	0x00008c20
        /*08c0*/ 	.word	0x00000000
        /*08c4*/ 	.word	0x00000000
        /*08c8*/ 	.short	0x010a
        /*08ca*/ 	.byte	0xff
	.zero		1


	//   ....[124]....
        /*08cc*/ 	.word	0x00008c80
        /*08d0*/ 	.word	0x00000000
        /*08d4*/ 	.word	0x00000000
        /*08d8*/ 	.short	0x010a
        /*08da*/ 	.byte	0xff
	.zero		1


	//   ....[125]....
        /*08dc*/ 	.word	0x00008ce0
        /*08e0*/ 	.word	0x00000000
        /*08e4*/ 	.word	0x00000000
        /*08e8*/ 	.short	0x010a
        /*08ea*/ 	.byte	0xff
	.zero		1


	//   ....[126]....
        /*08ec*/ 	.word	0x00008d40
        /*08f0*/ 	.word	0x00000000
        /*08f4*/ 	.word	0x00000000
        /*08f8*/ 	.short	0x010a
        /*08fa*/ 	.byte	0xff
	.zero		1


	//   ....[127]....
        /*08fc*/ 	.word	0x00008d90
        /*0900*/ 	.word	0x00000008
        /*0904*/ 	.word	0x000000a0
        /*0908*/ 	.short	0x010a
        /*090a*/ 	.byte	0xff
	.zero		1


	//   ....[128]....
        /*090c*/ 	.word	0x00008df0
        /*0910*/ 	.word	0x00000000
        /*0914*/ 	.word	0x00000098
        /*0918*/ 	.short	0x010a
        /*091a*/ 	.byte	0xff
	.zero		1


	//   ....[129]....
        /*091c*/ 	.word	0x00008e50
        /*0920*/ 	.word	0x00000000
        /*0924*/ 	.word	0x00000070
        /*0928*/ 	.short	0x010a
        /*092a*/ 	.byte	0xff
	.zero		1


	//   ....[130]....
        /*092c*/ 	.word	0x00008eb0
        /*0930*/ 	.word	0x00000000
        /*0934*/ 	.word	0x00000078
        /*0938*/ 	.short	0x010a
        /*093a*/ 	.byte	0xff
	.zero		1


	//   ....[131]....
        /*093c*/ 	.word	0x00008f10
        /*0940*/ 	.word	0x00000000
        /*0944*/ 	.word	0x00000080
        /*0948*/ 	.short	0x010a
        /*094a*/ 	.byte	0xff
	.zero		1


	//   ....[132]....
        /*094c*/ 	.word	0x00008f70
        /*0950*/ 	.word	0x00000000
        /*0954*/ 	.word	0x00000088
        /*0958*/ 	.short	0x010a
        /*095a*/ 	.byte	0xff
	.zero		1


	//   ....[133]....
        /*095c*/ 	.word	0x00008fd0
        /*0960*/ 	.word	0x00000000
        /*0964*/ 	.word	0x00000070
        /*0968*/ 	.short	0x010a
        /*096a*/ 	.byte	0xff
	.zero		1


	//   ....[134]....
        /*096c*/ 	.word	0x00009030
        /*0970*/ 	.word	0x00000000
        /*0974*/ 	.word	0x00000078
        /*0978*/ 	.short	0x010a
        /*097a*/ 	.byte	0xff
	.zero		1


	//   ....[135]....
        /*097c*/ 	.word	0x00009090
        /*0980*/ 	.word	0x00000000
        /*0984*/ 	.word	0x00000080
        /*0988*/ 	.short	0x010a
        /*098a*/ 	.byte	0xff
	.zero		1


	//   ....[136]....
        /*098c*/ 	.word	0x000090e0
        /*0990*/ 	.word	0x00000003
        /*0994*/ 	.word	0x000000a0
        /*0998*/ 	.short	0x010a
        /*099a*/ 	.byte	0xff
	.zero		1


	//   ....[137]....
        /*099c*/ 	.word	0x00009140
        /*09a0*/ 	.word	0x00000000
        /*09a4*/ 	.word	0x00000050
        /*09a8*/ 	.short	0x010a
        /*09aa*/ 	.byte	0xff
	.zero		1


	//   ....[138]....
        /*09ac*/ 	.word	0x00009190
        /*09b0*/ 	.word	0x0000001a
        /*09b4*/ 	.word	0x000000c0
        /*09b8*/ 	.short	0x010a
        /*09ba*/ 	.byte	0xff
	.zero		1


	//   ....[139]....
        /*09bc*/ 	.word	0x000091e0
        /*09c0*/ 	.word	0x00000004
        /*09c4*/ 	.word	0x00000050
        /*09c8*/ 	.short	0x010a
        /*09ca*/ 	.byte	0xff
	.zero		1


	//   ....[140]....
        /*09cc*/ 	.word	0x00009230
        /*09d0*/ 	.word	0x00000002
        /*09d4*/ 	.word	0x00000050
        /*09d8*/ 	.short	0x010a
        /*09da*/ 	.byte	0xff
	.zero		1


	//   ....[141]....
        /*09dc*/ 	.word	0x00009280
        /*09e0*/ 	.word	0x00000003
        /*09e4*/ 	.word	0x00000050
        /*09e8*/ 	.short	0x010a
        /*09ea*/ 	.byte	0xff
	.zero		1


	//----- nvinfo : EIATTR_NUM_MBARRIERS
	.align		4
.L_47:
        /*09ec*/ 	.byte	0x03, 0x38
        /*09ee*/ 	.short	0x0024


	//----- nvinfo : EIATTR_EXIT_INSTR_OFFSETS
	.align		4
        /*09f0*/ 	.byte	0x04, 0x1c
        /*09f2*/ 	.short	(.L_49 - .L_48)


	//   ....[0]....
.L_48:
        /*09f4*/ 	.word	0x000029c0


	//   ....[1]....
        /*09f8*/ 	.word	0x00002ed0


	//   ....[2]....
        /*09fc*/ 	.word	0x00002f30


	//   ....[3]....
        /*0a00*/ 	.word	0x00003eb0


	//   ....[4]....
        /*0a04*/ 	.word	0x000050e0


	//   ....[5]....
        /*0a08*/ 	.word	0x00005120


	//   ....[6]....
        /*0a0c*/ 	.word	0x00008580


	//   ....[7]....
        /*0a10*/ 	.word	0x00008600


	//   ....[8]....
        /*0a14*/ 	.word	0x00008630


	//   ....[9]....
        /*0a18*/ 	.word	0x000086b0


	//----- nvinfo : EIATTR_MAX_THREADS
	.align		4
.L_49:
        /*0a1c*/ 	.byte	0x04, 0x05
        /*0a1e*/ 	.short	(.L_51 - .L_50)
.L_50:
        /*0a20*/ 	.word	0x00000100
        /*0a24*/ 	.word	0x00000001
        /*0a28*/ 	.word	0x00000001


	//----- nvinfo : EIATTR_CRS_STACK_SIZE
	.align		4
.L_51:
        /*0a2c*/ 	.byte	0x04, 0x1e
        /*0a2e*/ 	.short	(.L_53 - .L_52)
.L_52:
        /*0a30*/ 	.word	0x00000000


	//----- nvinfo : EIATTR_CBANK_PARAM_SIZE
	.align		4
.L_53:
        /*0a34*/ 	.byte	0x03, 0x19
        /*0a36*/ 	.short	0x0800


	//----- nvinfo : EIATTR_PARAM_CBANK
	.align		4
        /*0a38*/ 	.byte	0x04, 0x0a
        /*0a3a*/ 	.short	(.L_55 - .L_54)
	.align		4
.L_54:
        /*0a3c*/ 	.word	index@(.nv.constant0._ZN7cutlass13device_kernelINS_4gemm6kernel13GemmUniversalIN4cute5tupleIJiiiiEEENS1_10collective13CollectiveMmaINS1_35MainloopSm100TmaUmmaWarpSpecializedILi5ELi2ELi4ENS5_IJNS4_1CILi2EEENSA_ILi1EEESC_EEEEENS5_IJNSA_ILi64EEENSA_ILi128EEESF_EEENS_6half_tENS5_IJlSC_lEEESI_SJ_NS4_8TiledMMAINS4_8MMA_AtomIJNS4_20SM100_MMA_F16BF16_SSISI_SI_fLi64ELi128ELNS4_4UMMA5MajorE0ELSO_0ELNSN_7ScaleInE0ELSP_0EEEEEENS4_6LayoutINS5_IJSC_SC_SC_EEENS5_IJNSA_ILi0EEESU_SU_EEEEENS5_IJNS4_10UnderscoreESX_SX_EEEEENS4_13SM90_TMA_LOADENS4_14ComposedLayoutINS4_7SwizzleILi3ELi4ELi3EEENS4_18smem_ptr_flag_bitsILi16EEENSS_INS5_IJNSA_ILi8EEESF_EEENS5_IJSF_SC_EEEEEEEvNS4_8identityENS4_23SM90_TMA_LOAD_MULTICASTES1A_vS1B_EENS_8epilogue10collective18CollectiveEpilogueINS1E_23Sm100TmaWarpSpecializedILi4ELi2ELi16ELb1ELb0EEEJSH_NS5_IJNSS_ISF_SC_EENSS_INSA_ILi32EEESC_EEEEESI_SJ_SI_SJ_NS1E_6fusion15FusionCallbacksIS1I_NS1N_17LinearCombinationISI_fSI_fLNS_15FloatRoundStyleE2EEESH_S1M_JEEENS4_5SM1004TMEM4LOAD26SM100_TMEM_LOAD_16dp256b4xES10_NS11_INS12_ILi2ELi4ELi3EEES15_NSS_INS5_IJS16_S1K_EEENS5_IJS1K_SC_EEEEEEENS4_17SM75_U32x4_LDSM_NENS4_14SM90_TMA_STOREES21_NS4_17SM90_U32x4_STSM_NENS4_39AutoVectorizingCopyWithAssumedAlignmentILi128EEEEEEvvEEEEvNT_6ParamsE)
        /*0a40*/ 	.short	0x0380
        /*0a42*/ 	.short	0x0800


	//----- nvinfo : EIATTR_SW_WAR
	.align		4
.L_55:
        /*0a44*/ 	.byte	0x04, 0x36
        /*0a46*/ 	.short	(.L_57 - .L_56)
.L_56:
        /*0a48*/ 	.word	0x00000008
.L_57:


//--------------------- .nv.callgraph             --------------------------
	.section	.nv.callgraph,"",@"SHT_CUDA_CALLGRAPH"
	.align	4
	.sectionentsize	8
	.align		4
        /*0000*/ 	.word	0x00000000
	.align		4
        /*0004*/ 	.word	0xffffffff
	.align		4
        /*0008*/ 	.word	index@(_ZN7cutlass13device_kernelINS_4gemm6kernel13GemmUniversalIN4cute5tupleIJiiiiEEENS1_10collective13CollectiveMmaINS1_35MainloopSm100TmaUmmaWarpSpecializedILi5ELi2ELi4ENS5_IJNS4_1CILi2EEENSA_ILi1EEESC_EEEEENS5_IJNSA_ILi64EEENSA_ILi128EEESF_EEENS_6half_tENS5_IJlSC_lEEESI_SJ_NS4_8TiledMMAINS4_8MMA_AtomIJNS4_20SM100_MMA_F16BF16_SSISI_SI_fLi64ELi128ELNS4_4UMMA5MajorE0ELSO_0ELNSN_7ScaleInE0ELSP_0EEEEEENS4_6LayoutINS5_IJSC_SC_SC_EEENS5_IJNSA_ILi0EEESU_SU_EEEEENS5_IJNS4_10UnderscoreESX_SX_EEEEENS4_13SM90_TMA_LOADENS4_14ComposedLayoutINS4_7SwizzleILi3ELi4ELi3EEENS4_18smem_ptr_flag_bitsILi16EEENSS_INS5_IJNSA_ILi8EEESF_EEENS5_IJSF_SC_EEEEEEEvNS4_8identityENS4_23SM90_TMA_LOAD_MULTICASTES1A_vS1B_EENS_8epilogue10collective18CollectiveEpilogueINS1E_23Sm100TmaWarpSpecializedILi4ELi2ELi16ELb1ELb0EEEJSH_NS5_IJNSS_ISF_SC_EENSS_INSA_ILi32EEESC_EEEEESI_SJ_SI_SJ_NS1E_6fusion15FusionCallbacksIS1I_NS1N_17LinearCombinationISI_fSI_fLNS_15FloatRoundStyleE2EEESH_S1M_JEEENS4_5SM1004TMEM4LOAD26SM100_TMEM_LOAD_16dp256b4xES10_NS11_INS12_ILi2ELi4ELi3EEES15_NSS_INS5_IJS16_S1K_EEENS5_IJS1K_SC_EEEEEEENS4_17SM75_U32x4_LDSM_NENS4_14SM90_TMA_STOREES21_NS4_17SM90_U32x4_STSM_NENS4_39AutoVectorizingCopyWithAssumedAlignmentILi128EEEEEEvvEEEEvNT_6ParamsE)
	.align		4
        /*000c*/ 	.word	index@(__assertfail)
	.align		4
        /*0010*/ 	.word	0x00000000
	.align		4
        /*0014*/ 	.word	0xfffffffe
	.align		4
        /*0018*/ 	.word	0x00000000
	.align		4
        /*001c*/ 	.word	0xfffffffd
	.align		4
        /*0020*/ 	.word	0x00000000
	.align		4
        /*0024*/ 	.word	0xfffffffc


//--------------------- .nv.constant4             --------------------------
	.section	.nv.constant4,"a",@progbits
	.align	8
	.align		8
.nv.constant4:
        /*0000*/ 	.dword	__assertfail
	.align		8
        /*0008*/ 	.dword	__unnamed_1
	.align		8
        /*0010*/ 	.dword	__unnamed_2
	.align		8
        /*0018*/ 	.dword	_ZN39_INTERNAL_e6380adf_4_k_cu_49871de2_77034cuda3std3__45__cpo5beginE
	.align		8
        /*0020*/ 	.dword	_ZN39_INTERNAL_e6380adf_4_k_cu_49871de2_77034cuda3std3__45__cpo3endE
	.align		8
        /*0028*/ 	.dword	_ZN39_INTERNAL_e6380adf_4_k_cu_49871de2_77034cuda3std3__45__cpo6cbeginE
	.align		8
        /*0030*/ 	.dword	_ZN39_INTERNAL_e6380adf_4_k_cu_49871de2_77034cuda3std3__45__cpo4cendE
	.align		8
        /*0038*/ 	.dword	_ZN39_INTERNAL_e6380adf_4_k_cu_49871de2_77034cuda3std3__441_GLOBAL__N__e6380adf_4_k_cu_49871de2_77036ignoreE
	.align		8
        /*0040*/ 	.dword	_ZN39_INTERNAL_e6380adf_4_k_cu_49871de2_77034cuda3std3__419piecewise_constructE
	.align		8
        /*0048*/ 	.dword	_ZN39_INTERNAL_e6380adf_4_k_cu_49871de2_77034cuda3std3__48in_placeE
	.align		8
        /*0050*/ 	.dword	_ZN39_INTERNAL_e6380adf_4_k_cu_49871de2_77034cuda3std6ranges3__45__cpo4swapE
	.align		8
        /*0058*/ 	.dword	_ZN39_INTERNAL_e6380adf_4_k_cu_49871de2_77034cuda3std6ranges3__45__cpo9iter_moveE
	.align		8
        /*0060*/ 	.dword	_ZN39_INTERNAL_e6380adf_4_k_cu_49871de2_77034cute7productE
	.align		8
        /*0068*/ 	.dword	_ZN39_INTERNAL_e6380adf_4_k_cu_49871de2_77034cute1_E
	.align		8
        /*0070*/ 	.dword	$str$25
	.align		8
        /*0078*/ 	.dword	$str$26
	.align		8
        /*0080*/ 	.dword	$str$27
	.align		8
        /*0088*/ 	.dword	$str$28


//--------------------- .text._ZN7cutlass13device_kernelINS_4gemm6kernel13GemmUniversalIN4cute5tupleIJiiiiEEENS1_10collective13CollectiveMmaINS1_35MainloopSm100TmaUmmaWarpSpecializedILi5ELi2ELi4ENS5_IJNS4_1CILi2EEENSA_ILi1EEESC_EEEEENS5_IJNSA_ILi64EEENSA_ILi128EEESF_EEENS_6half_tENS5_IJlSC_lEEESI_SJ_NS4_8TiledMMAINS4_8MMA_AtomIJNS4_20SM100_MMA_F16BF16_SSISI_SI_fLi64ELi128ELNS4_4UMMA5MajorE0ELSO_0ELNSN_7ScaleInE0ELSP_0EEEEEENS4_6LayoutINS5_IJSC_SC_SC_EEENS5_IJNSA_ILi0EEESU_SU_EEEEENS5_IJNS4_10UnderscoreESX_SX_EEEEENS4_13SM90_TMA_LOADENS4_14ComposedLayoutINS4_7SwizzleILi3ELi4ELi3EEENS4_18smem_ptr_flag_bitsILi16EEENSS_INS5_IJNSA_ILi8EEESF_EEENS5_IJSF_SC_EEEEEEEvNS4_8identityENS4_23SM90_TMA_LOAD_MULTICASTES1A_vS1B_EENS_8epilogue10collective18CollectiveEpilogueINS1E_23Sm100TmaWarpSpecializedILi4ELi2ELi16ELb1ELb0EEEJSH_NS5_IJNSS_ISF_SC_EENSS_INSA_ILi32EEESC_EEEEESI_SJ_SI_SJ_NS1E_6fusion15FusionCallbacksIS1I_NS1N_17LinearCombinationISI_fSI_fLNS_15FloatRoundStyleE2EEESH_S1M_JEEENS4_5SM1004TMEM4LOAD26SM100_TMEM_LOAD_16dp256b4xES10_NS11_INS12_ILi2ELi4ELi3EEES15_NSS_INS5_IJS16_S1K_EEENS5_IJS1K_SC_EEEEEEENS4_17SM75_U32x4_LDSM_NENS4_14SM90_TMA_STOREES21_NS4_17SM90_U32x4_STSM_NENS4_39AutoVectorizingCopyWithAssumedAlignmentILi128EEEEEEvvEEEEvNT_6ParamsE --------------------------
	.section	.text._ZN7cutlass13device_kernelINS_4gemm6kernel13GemmUniversalIN4cute5tupleIJiiiiEEENS1_10collective13CollectiveMmaINS1_35MainloopSm100TmaUmmaWarpSpecializedILi5ELi2ELi4ENS5_IJNS4_1CILi2EEENSA_ILi1EEESC_EEEEENS5_IJNSA_ILi64EEENSA_ILi128EEESF_EEENS_6half_tENS5_IJlSC_lEEESI_SJ_NS4_8TiledMMAINS4_8MMA_AtomIJNS4_20SM100_MMA_F16BF16_SSISI_SI_fLi64ELi128ELNS4_4UMMA5MajorE0ELSO_0ELNSN_7ScaleInE0ELSP_0EEEEEENS4_6LayoutINS5_IJSC_SC_SC_EEENS5_IJNSA_ILi0EEESU_SU_EEEEENS5_IJNS4_10UnderscoreESX_SX_EEEEENS4_13SM90_TMA_LOADENS4_14ComposedLayoutINS4_7SwizzleILi3ELi4ELi3EEENS4_18smem_ptr_flag_bitsILi16EEENSS_INS5_IJNSA_ILi8EEESF_EEENS5_IJSF_SC_EEEEEEEvNS4_8identityENS4_23SM90_TMA_LOAD_MULTICASTES1A_vS1B_EENS_8epilogue10collective18CollectiveEpilogueINS1E_23Sm100TmaWarpSpecializedILi4ELi2ELi16ELb1ELb0EEEJSH_NS5_IJNSS_ISF_SC_EENSS_INSA_ILi32EEESC_EEEEESI_SJ_SI_SJ_NS1E_6fusion15FusionCallbacksIS1I_NS1N_17LinearCombinationISI_fSI_fLNS_15FloatRoundStyleE2EEESH_S1M_JEEENS4_5SM1004TMEM4LOAD26SM100_TMEM_LOAD_16dp256b4xES10_NS11_INS12_ILi2ELi4ELi3EEES15_NSS_INS5_IJS16_S1K_EEENS5_IJS1K_SC_EEEEEEENS4_17SM75_U32x4_LDSM_NENS4_14SM90_TMA_STOREES21_NS4_17SM90_U32x4_STSM_NENS4_39AutoVectorizingCopyWithAssumedAlignmentILi128EEEEEEvvEEEEvNT_6ParamsE,"ax",@progbits
	.align	128
.text._ZN7cutlass13device_kernelINS_4gemm6kernel13GemmUniversalIN4cute5tupleIJiiiiEEENS1_10collective13CollectiveMmaINS1_35MainloopSm100TmaUmmaWarpSpecializedILi5ELi2ELi4ENS5_IJNS4_1CILi2EEENSA_ILi1EEESC_EEEEENS5_IJNSA_ILi64EEENSA_ILi128EEESF_EEENS_6half_tENS5_IJlSC_lEEESI_SJ_NS4_8TiledMMAINS4_8MMA_AtomIJNS4_20SM100_MMA_F16BF16_SSISI_SI_fLi64ELi128ELNS4_4UMMA5MajorE0ELSO_0ELNSN_7ScaleInE0ELSP_0EEEEEENS4_6LayoutINS5_IJSC_SC_SC_EEENS5_IJNSA_ILi0EEESU_SU_EEEEENS5_IJNS4_10UnderscoreESX_SX_EEEEENS4_13SM90_TMA_LOADENS4_14ComposedLayoutINS4_7SwizzleILi3ELi4ELi3EEENS4_18smem_ptr_flag_bitsILi16EEENSS_INS5_IJNSA_ILi8EEESF_EEENS5_IJSF_SC_EEEEEEEvNS4_8identityENS4_23SM90_TMA_LOAD_MULTICASTES1A_vS1B_EENS_8epilogue10collective18CollectiveEpilogueINS1E_23Sm100TmaWarpSpecializedILi4ELi2ELi16ELb1ELb0EEEJSH_NS5_IJNSS_ISF_SC_EENSS_INSA_ILi32EEESC_EEEEESI_SJ_SI_SJ_NS1E_6fusion15FusionCallbacksIS1I_NS1N_17LinearCombinationISI_fSI_fLNS_15FloatRoundStyleE2EEESH_S1M_JEEENS4_5SM1004TMEM4LOAD26SM100_TMEM_LOAD_16dp256b4xES10_NS11_INS12_ILi2ELi4ELi3EEES15_NSS_INS5_IJS16_S1K_EEENS5_IJS1K_SC_EEEEEEENS4_17SM75_U32x4_LDSM_NENS4_14SM90_TMA_STOREES21_NS4_17SM90_U32x4_STSM_NENS4_39AutoVectorizingCopyWithAssumedAlignmentILi128EEEEEEvvEEEEvNT_6ParamsE:
        .type           _ZN7cutlass13device_kernelINS_4gemm6kernel13GemmUniversalIN4cute5tupleIJiiiiEEENS1_10collective13CollectiveMmaINS1_35MainloopSm100TmaUmmaWarpSpecializedILi5ELi2ELi4ENS5_IJNS4_1CILi2EEENSA_ILi1EEESC_EEEEENS5_IJNSA_ILi64EEENSA_ILi128EEESF_EEENS_6half_tENS5_IJlSC_lEEESI_SJ_NS4_8TiledMMAINS4_8MMA_AtomIJNS4_20SM100_MMA_F16BF16_SSISI_SI_fLi64ELi128ELNS4_4UMMA5MajorE0ELSO_0ELNSN_7ScaleInE0ELSP_0EEEEEENS4_6LayoutINS5_IJSC_SC_SC_EEENS5_IJNSA_ILi0EEESU_SU_EEEEENS5_IJNS4_10UnderscoreESX_SX_EEEEENS4_13SM90_TMA_LOADENS4_14ComposedLayoutINS4_7SwizzleILi3ELi4ELi3EEENS4_18smem_ptr_flag_bitsILi16EEENSS_INS5_IJNSA_ILi8EEESF_EEENS5_IJSF_SC_EEEEEEEvNS4_8identityENS4_23SM90_TMA_LOAD_MULTICASTES1A_vS1B_EENS_8epilogue10collective18CollectiveEpilogueINS1E_23Sm100TmaWarpSpecializedILi4ELi2ELi16ELb1ELb0EEEJSH_NS5_IJNSS_ISF_SC_EENSS_INSA_ILi32EEESC_EEEEESI_SJ_SI_SJ_NS1E_6fusion15FusionCallbacksIS1I_NS1N_17LinearCombinationISI_fSI_fLNS_15FloatRoundStyleE2EEESH_S1M_JEEENS4_5SM1004TMEM4LOAD26SM100_TMEM_LOAD_16dp256b4xES10_NS11_INS12_ILi2ELi4ELi3EEES15_NSS_INS5_IJS16_S1K_EEENS5_IJS1K_SC_EEEEEEENS4_17SM75_U32x4_LDSM_NENS4_14SM90_TMA_STOREES21_NS4_17SM90_U32x4_STSM_NENS4_39AutoVectorizingCopyWithAssumedAlignmentILi128EEEEEEvvEEEEvNT_6ParamsE,@function
        .size           _ZN7cutlass13device_kernelINS_4gemm6kernel13GemmUniversalIN4cute5tupleIJiiiiEEENS1_10collective13CollectiveMmaINS1_35MainloopSm100TmaUmmaWarpSpecializedILi5ELi2ELi4ENS5_IJNS4_1CILi2EEENSA_ILi1EEESC_EEEEENS5_IJNSA_ILi64EEENSA_ILi128EEESF_EEENS_6half_tENS5_IJlSC_lEEESI_SJ_NS4_8TiledMMAINS4_8MMA_AtomIJNS4_20SM100_MMA_F16BF16_SSISI_SI_fLi64ELi128ELNS4_4UMMA5MajorE0ELSO_0ELNSN_7ScaleInE0ELSP_0EEEEEENS4_6LayoutINS5_IJSC_SC_SC_EEENS5_IJNSA_ILi0EEESU_SU_EEEEENS5_IJNS4_10UnderscoreESX_SX_EEEEENS4_13SM90_TMA_LOADENS4_14ComposedLayoutINS4_7SwizzleILi3ELi4ELi3EEENS4_18smem_ptr_flag_bitsILi16EEENSS_INS5_IJNSA_ILi8EEESF_EEENS5_IJSF_SC_EEEEEEEvNS4_8identityENS4_23SM90_TMA_LOAD_MULTICASTES1A_vS1B_EENS_8epilogue10collective18CollectiveEpilogueINS1E_23Sm100TmaWarpSpecializedILi4ELi2ELi16ELb1ELb0EEEJSH_NS5_IJNSS_ISF_SC_EENSS_INSA_ILi32EEESC_EEEEESI_SJ_SI_SJ_NS1E_6fusion15FusionCallbacksIS1I_NS1N_17LinearCombinationISI_fSI_fLNS_15FloatRoundStyleE2EEESH_S1M_JEEENS4_5SM1004TMEM4LOAD26SM100_TMEM_LOAD_16dp256b4xES10_NS11_INS12_ILi2ELi4ELi3EEES15_NSS_INS5_IJS16_S1K_EEENS5_IJS1K_SC_EEEEEEENS4_17SM75_U32x4_LDSM_NENS4_14SM90_TMA_STOREES21_NS4_17SM90_U32x4_STSM_NENS4_39AutoVectorizingCopyWithAssumedAlignmentILi128EEEEEEvvEEEEvNT_6ParamsE,(.L_x_186 - _ZN7cutlass13device_kernelINS_4gemm6kernel13GemmUniversalIN4cute5tupleIJiiiiEEENS1_10collective13CollectiveMmaINS1_35MainloopSm100TmaUmmaWarpSpecializedILi5ELi2ELi4ENS5_IJNS4_1CILi2EEENSA_ILi1EEESC_EEEEENS5_IJNSA_ILi64EEENSA_ILi128EEESF_EEENS_6half_tENS5_IJlSC_lEEESI_SJ_NS4_8TiledMMAINS4_8MMA_AtomIJNS4_20SM100_MMA_F16BF16_SSISI_SI_fLi64ELi128ELNS4_4UMMA5MajorE0ELSO_0ELNSN_7ScaleInE0ELSP_0EEEEEENS4_6LayoutINS5_IJSC_SC_SC_EEENS5_IJNSA_ILi0EEESU_SU_EEEEENS5_IJNS4_10UnderscoreESX_SX_EEEEENS4_13SM90_TMA_LOADENS4_14ComposedLayoutINS4_7SwizzleILi3ELi4ELi3EEENS4_18smem_ptr_flag_bitsILi16EEENSS_INS5_IJNSA_ILi8EEESF_EEENS5_IJSF_SC_EEEEEEEvNS4_8identityENS4_23SM90_TMA_LOAD_MULTICASTES1A_vS1B_EENS_8epilogue10collective18CollectiveEpilogueINS1E_23Sm100TmaWarpSpecializedILi4ELi2ELi16ELb1ELb0EEEJSH_NS5_IJNSS_ISF_SC_EENSS_INSA_ILi32EEESC_EEEEESI_SJ_SI_SJ_NS1E_6fusion15FusionCallbacksIS1I_NS1N_17LinearCombinationISI_fSI_fLNS_15FloatRoundStyleE2EEESH_S1M_JEEENS4_5SM1004TMEM4LOAD26SM100_TMEM_LOAD_16dp256b4xES10_NS11_INS12_ILi2ELi4ELi3EEES15_NSS_INS5_IJS16_S1K_EEENS5_IJS1K_SC_EEEEEEENS4_17SM75_U32x4_LDSM_NENS4_14SM90_TMA_STOREES21_NS4_17SM90_U32x4_STSM_NENS4_39AutoVectorizingCopyWithAssumedAlignmentILi128EEEEEEvvEEEEvNT_6ParamsE)
        .other          _ZN7cutlass13device_kernelINS_4gemm6kernel13GemmUniversalIN4cute5tupleIJiiiiEEENS1_10collective13CollectiveMmaINS1_35MainloopSm100TmaUmmaWarpSpecializedILi5ELi2ELi4ENS5_IJNS4_1CILi2EEENSA_ILi1EEESC_EEEEENS5_IJNSA_ILi64EEENSA_ILi128EEESF_EEENS_6half_tENS5_IJlSC_lEEESI_SJ_NS4_8TiledMMAINS4_8MMA_AtomIJNS4_20SM100_MMA_F16BF16_SSISI_SI_fLi64ELi128ELNS4_4UMMA5MajorE0ELSO_0ELNSN_7ScaleInE0ELSP_0EEEEEENS4_6LayoutINS5_IJSC_SC_SC_EEENS5_IJNSA_ILi0EEESU_SU_EEEEENS5_IJNS4_10UnderscoreESX_SX_EEEEENS4_13SM90_TMA_LOADENS4_14ComposedLayoutINS4_7SwizzleILi3ELi4ELi3EEENS4_18smem_ptr_flag_bitsILi16EEENSS_INS5_IJNSA_ILi8EEESF_EEENS5_IJSF_SC_EEEEEEEvNS4_8identityENS4_23SM90_TMA_LOAD_MULTICASTES1A_vS1B_EENS_8epilogue10collective18CollectiveEpilogueINS1E_23Sm100TmaWarpSpecializedILi4ELi2ELi16ELb1ELb0EEEJSH_NS5_IJNSS_ISF_SC_EENSS_INSA_ILi32EEESC_EEEEESI_SJ_SI_SJ_NS1E_6fusion15FusionCallbacksIS1I_NS1N_17LinearCombinationISI_fSI_fLNS_15FloatRoundStyleE2EEESH_S1M_JEEENS4_5SM1004TMEM4LOAD26SM100_TMEM_LOAD_16dp256b4xES10_NS11_INS12_ILi2ELi4ELi3EEES15_NSS_INS5_IJS16_S1K_EEENS5_IJS1K_SC_EEEEEEENS4_17SM75_U32x4_LDSM_NENS4_14SM90_TMA_STOREES21_NS4_17SM90_U32x4_STSM_NENS4_39AutoVectorizingCopyWithAssumedAlignmentILi128EEEEEEvvEEEEvNT_6ParamsE,@"STO_CUDA_ENTRY STV_DEFAULT"
_ZN7cutlass13device_kernelINS_4gemm6kernel13GemmUniversalIN4cute5tupleIJiiiiEEENS1_10collective13CollectiveMmaINS1_35MainloopSm100TmaUmmaWarpSpecializedILi5ELi2ELi4ENS5_IJNS4_1CILi2EEENSA_ILi1EEESC_EEEEENS5_IJNSA_ILi64EEENSA_ILi128EEESF_EEENS_6half_tENS5_IJlSC_lEEESI_SJ_NS4_8TiledMMAINS4_8MMA_AtomIJNS4_20SM100_MMA_F16BF16_SSISI_SI_fLi64ELi128ELNS4_4UMMA5MajorE0ELSO_0ELNSN_7ScaleInE0ELSP_0EEEEEENS4_6LayoutINS5_IJSC_SC_SC_EEENS5_IJNSA_ILi0EEESU_SU_EEEEENS5_IJNS4_10UnderscoreESX_SX_EEEEENS4_13SM90_TMA_LOADENS4_14ComposedLayoutINS4_7SwizzleILi3ELi4ELi3EEENS4_18smem_ptr_flag_bitsILi16EEENSS_INS5_IJNSA_ILi8EEESF_EEENS5_IJSF_SC_EEEEEEEvNS4_8identityENS4_23SM90_TMA_LOAD_MULTICASTES1A_vS1B_EENS_8epilogue10collective18CollectiveEpilogueINS1E_23Sm100TmaWarpSpecializedILi4ELi2ELi16ELb1ELb0EEEJSH_NS5_IJNSS_ISF_SC_EENSS_INSA_ILi32EEESC_EEEEESI_SJ_SI_SJ_NS1E_6fusion15FusionCallbacksIS1I_NS1N_17LinearCombinationISI_fSI_fLNS_15FloatRoundStyleE2EEESH_S1M_JEEENS4_5SM1004TMEM4LOAD26SM100_TMEM_LOAD_16dp256b4xES10_NS11_INS12_ILi2ELi4ELi3EEES15_NSS_INS5_IJS16_S1K_EEENS5_IJS1K_SC_EEEEEEENS4_17SM75_U32x4_LDSM_NENS4_14SM90_TMA_STOREES21_NS4_17SM90_U32x4_STSM_NENS4_39AutoVectorizingCopyWithAssumedAlignmentILi128EEEEEEvvEEEEvNT_6ParamsE:
[----:B------:R-:W1:Y:S01]  /*0000*/  LDC R1, c[0x0][0x37c] ;  /* 0x0000df00ff017b82 */ /* 0x000e620000000800 */
[----:B------:R-:W2:Y:S01]  /*0010*/  S2R R57, SR_TID.X ;  /* 0x0000000000397919 */ /* 0x000ea20000002100 */
[----:B------:R-:W3:Y:S01]  /*0020*/  LDCU.64 UR8, c[0x0][0x890] ;  /* 0x00011200ff0877ac */ /* 0x000ee20008000a00 */
[----:B------:R-:W-:Y:S02]  /*0030*/  PRMT R45, RZ, 0x7610, R45 ;  /* 0x00007610ff2d7816 */ /* 0x000fe4000000002d */
[----:B------:R-:W-:Y:S01]  /*0040*/  ELECT P3, URZ, PT ;  /* 0x0000000000ff782f */ /* 0x000fe20003860000 */
[----:B---3--:R-:W-:-:S04]  /*0050*/  UISETP.NE.U32.AND UP0, UPT, UR8, URZ, UPT ;  /* 0x000000ff0800728c */ /* 0x008fc8000bf05070 */
[----:B------:R-:W-:Y:S01]  /*0060*/  UISETP.NE.AND.EX UP0, UPT, UR9, URZ, UPT, UP0 ;  /* 0x000000ff0900728c */ /* 0x000fe2000bf05300 */
[----:B--2---:R-:W-:-:S05]  /*0070*/  SHF.R.U32.HI R46, RZ, 0x5, R57 ;  /* 0x00000005ff2e7819 */ /* 0x004fca0000011639 */
[----:B------:R-:W2:Y:S02]  /*0080*/  SHFL.IDX PT, R0, R46, RZ, 0x1f ;  /* 0x00001fff2e007589 */ /* 0x000ea400000e0000 */
[----:B--2---:R-:W-:Y:S01]  /*0090*/  R2UR UR18, R0 ;  /* 0x00000000001272ca */ /* 0x004fe200000e0000 */
[----:B-1----:R-:W-:-:S14]  /*00a0*/  BRA.U UP0, `(.L_x_0) ;  /* 0x0000000100307547 */ /* 0x002fdc000b800000 */
[----:B------:R-:W1:Y:S02]  /*00b0*/  LDCU.64 UR4, c[0x0][0x888] ;  /* 0x00011100ff0477ac */ /* 0x000e640008000a00 */
[----:B-1----:R-:W-:-:S04]  /*00c0*/  UISETP.NE.U32.AND UP0, UPT, UR4, URZ, UPT ;  /* 0x000000ff0400728c */ /* 0x002fc8000bf05070 */
[----:B------:R-:W-:-:S09]  /*00d0*/  UISETP.NE.AND.EX UP0, UPT, UR5, URZ, UPT, UP0 ;  /* 0x000000ff0500728c */ /* 0x000fd2000bf05300 */
[----:B------:R-:W-:Y:S05]  /*00e0*/  BRA.U !UP0, `(.L_x_1) ;  /* 0x0000000108147547 */ /* 0x000fea000b800000 */
[----:B------:R-:W1:Y:S01]  /*00f0*/  LDC.64 R2, c[0x0][0x888] ;  /* 0x00022200ff027b82 */ /* 0x000e620000000a00 */
[----:B------:R-:W1:Y:S02]  /*0100*/  LDCU.64 UR4, c[0x0][0x358] ;  /* 0x00006b00ff0477ac */ /* 0x000e640008000a00 */
[----:B-1----:R1:W5:Y:S01]  /*0110*/  LDG.E R27, desc[UR4][R2.64] ;  /* 0x00000004021b7981 */ /* 0x002362000c1e1900 */
[----:B------:R-:W-:Y:S01]  /*0120*/  HFMA2 R45, -RZ, RZ, 0, 5.9604644775390625e-08 ;  /* 0x00000001ff2d7431 */ /* 0x000fe200000001ff */
[----:B------:R-:W-:Y:S05]  /*0130*/  BRA `(.L_x_0) ;  /* 0x00000000000c7947 */ /* 0x000fea0003800000 */
.L_x_1:
[----:B------:R-:W1:Y:S01]  /*0140*/  LDCU UR4, c[0x0][0x880] ;  /* 0x00011000ff0477ac */ /* 0x000e620008000800 */
[----:B------:R-:W-:Y:S01]  /*0150*/  HFMA2 R45, -RZ, RZ, 0, 5.9604644775390625e-08 ;  /* 0x00000001ff2d7431 */ /* 0x000fe200000001ff */
[----:B-1----:R-:W-:-:S07]  /*0160*/  MOV R27, UR4 ;  /* 0x00000004001b7c02 */ /* 0x002fce0008000f00 */
.L_x_0:
[----:B------:R-:W2:Y:S02]  /*0170*/  LDCU.64 UR4, c[0x0][0x8b0] ;  /* 0x00011600ff0477ac */ /* 0x000ea40008000a00 */
[----:B--2---:R-:W-:-:S04]  /*0180*/  UISETP.NE.U32.AND UP0, UPT, UR4, URZ, UPT ;  /* 0x000000ff0400728c */ /* 0x004fc8000bf05070 */
[----:B------:R-:W-:-:S09]  /*0190*/  UISETP.NE.AND.EX UP0, UPT, UR5, URZ, UPT, UP0 ;  /* 0x000000ff0500728c */ /* 0x000fd2000bf05300 */
[----:B------:R-:W-:Y:S05]  /*01a0*/  BRA.U UP0, `(.L_x_2) ;  /* 0x0000000100287547 */ /* 0x000fea000b800000 */
[----:B------:R-:W2:Y:S02]  /*01b0*/  LDCU.64 UR4, c[0x0][0x8a8] ;  /* 0x00011500ff0477ac */ /* 0x000ea40008000a00 */
[----:B--2---:R-:W-:-:S04]  /*01c0*/  UISETP.NE.U32.AND UP0, UPT, UR4, URZ, UPT ;  /* 0x000000ff0400728c */ /* 0x004fc8000bf05070 */
[----:B------:R-:W-:-:S09]  /*01d0*/  UISETP.NE.AND.EX UP0, UPT, UR5, URZ, UPT, UP0 ;  /* 0x000000ff0500728c */ /* 0x000fd2000bf05300 */
[----:B------:R-:W-:Y:S05]  /*01e0*/  BRA.U !UP0, `(.L_x_3) ;  /* 0x0000000108107547 */ /* 0x000fea000b800000 */
[----:B------:R-:W2:Y:S01]  /*01f0*/  LDC.64 R24, c[0x0][0x8a8] ;  /* 0x00022a00ff187b82 */ /* 0x000ea20000000a00 */
[----:B------:R-:W2:Y:S02]  /*0200*/  LDCU.64 UR4, c[0x0][0x358] ;  /* 0x00006b00ff0477ac */ /* 0x000ea40008000a00 */
[----:B--2---:R2:W5:Y:S01]  /*0210*/  LDG.E R24, desc[UR4][R24.64] ;  /* 0x0000000418187981 */ /* 0x004562000c1e1900 */
[----:B------:R-:W-:Y:S05]  /*0220*/  BRA `(.L_x_2) ;  /* 0x0000000000087947 */ /* 0x000fea0003800000 */
.L_x_3:
[----:B------:R-:W2:Y:S02]  /*0230*/  LDCU UR4, c[0x0][0x8a0] ;  /* 0x00011400ff0477ac */ /* 0x000ea40008000800 */
[----:B--2---:R-:W-:Y:S02]  /*0240*/  MOV R24, UR4 ;  /* 0x0000000400187c02 */ /* 0x004fe40008000f00 */
.L_x_2:
[----:B------:R-:W-:Y:S01]  /*0250*/  IMAD.U32 R0, RZ, RZ, UR18 ;  /* 0x00000012ff007e24 */ /* 0x000fe2000f8e00ff */
[----:B------:R-:W-:Y:S04]  /*0260*/  BSSY.RECONVERGENT B0, `(.L_x_4) ;  /* 0x000000c000007945 */ /* 0x000fe80003800200 */
[C---:B------:R-:W-:Y:S02]  /*0270*/  ISETP.NE.OR P1, PT, R0.reuse, 0x1, !P3 ;  /* 0x000000010000780c */ /* 0x040fe40005f25670 */
[----:B------:R-:W-:-:S11]  /*0280*/  ISETP.NE.OR P0, PT, R0, 0x3, !P3 ;  /* 0x000000030000780c */ /* 0x000fd60005f05670 */
[----:B------:R-:W-:Y:S05]  /*0290*/  @P1 BRA `(.L_x_5) ;  /* 0x0000000000201947 */ /* 0x000fea0003800000 */
[----:B------:R-:W3:Y:S02]  /*02a0*/  LDCU.64 UR4, c[0x0][0x348] ;  /* 0x00006900ff0477ac */ /* 0x000ee40008000a00 */
[----:B---3--:R-:W-:Y:S02]  /*02b0*/  UIADD3 UR6, UP1, UPT, UR4, 0x80, URZ ;  /* 0x0000008004067890 */ /* 0x008fe4000ff3e0ff */
[----:B------:R-:W-:Y:S02]  /*02c0*/  UIADD3 UR4, UP0, UPT, UR4, 0x180, URZ ;  /* 0x0000018004047890 */ /* 0x000fe4000ff1e0ff */
[----:B------:R-:W-:Y:S02]  /*02d0*/  UIADD3.X UR7, UPT, UPT, URZ, UR5, URZ, UP1, !UPT ;  /* 0x00000005ff077290 */ /* 0x000fe40008ffe4ff */
[----:B------:R-:W-:-:S07]  /*02e0*/  UIADD3.X UR5, UPT, UPT, URZ, UR5, URZ, UP0, !UPT ;  /* 0x00000005ff057290 */ /* 0x000fce00087fe4ff */
[----:B------:R3:W-:Y:S02]  /*02f0*/  UTMACCTL.PF [UR6] ;  /* 0x00000000060079b9 */ /* 0x0007e40008040000 */
[----:B------:R3:W-:Y:S02]  /*0300*/  UTMACCTL.PF [UR4] ;  /* 0x00000000040079b9 */ /* 0x0007e40008040000 */
[----:B---3--:R-:W-:Y:S01]  /*0310*/  NOP ;  /* 0x0000000000007918 */ /* 0x008fe20000000000 */
.L_x_5:
[----:B------:R-:W-:Y:S05]  /*0320*/  BSYNC.RECONVERGENT B0 ;  /* 0x0000000000007941 */ /* 0x000fea0003800200 */
.L_x_4:
[----:B------:R-:W-:Y:S04]  /*0330*/  BSSY.RECONVERGENT B0, `(.L_x_6) ;  /* 0x000000a000007945 */ /* 0x000fe80003800200 */
        /* <DEDUP_REMOVED lines=9> */
.L_x_7:
[----:B------:R-:W-:Y:S05]  /*03d0*/  BSYNC.RECONVERGENT B0 ;  /* 0x0000000000007941 */ /* 0x000fea0003800200 */
.L_x_6:
[----:B------:R-:W3:Y:S01]  /*03e0*/  LDCU.64 UR4, c[0x0][0x888] ;  /* 0x00011100ff0477ac */ /* 0x000ee20008000a00 */
[----:B------:R-:W-:Y:S02]  /*03f0*/  UISETP.EQ.U32.AND UP2, UPT, UR8, URZ, UPT ;  /* 0x000000ff0800728c */ /* 0x000fe4000bf42070 */
[----:B------:R-:W-:Y:S02]  /*0400*/  UPLOP3.LUT UP3, UPT, UPT, UPT, UPT, 0x80, 0x8 ;  /* 0x000000000008789c */ /* 0x000fe40003f6f070 */
[----:B---3--:R-:W-:-:S04]  /*0410*/  UISETP.NE.U32.AND UP0, UPT, UR4, URZ, UPT ;  /* 0x000000ff0400728c */ /* 0x008fc8000bf05070 */
[----:B------:R-:W-:-:S04]  /*0420*/  UISETP.NE.AND.EX UP1, UPT, UR5, URZ, UPT, UP0 ;  /* 0x000000ff0500728c */ /* 0x000fc8000bf25300 */
[----:B------:R-:W-:-:S04]  /*0430*/  UISETP.EQ.OR.EX UP4, UPT, UR9, URZ, !UP1, UP2 ;  /* 0x000000ff0900728c */ /* 0x000fc8000cf82720 */
[----:B------:R-:W-:-:S06]  /*0440*/  UP2UR UR4, UPR, URZ, 0x10 ;  /* 0x00000010ff047883 */ /* 0x000fcc0008000000 */
[----:B------:R-:W-:Y:S01]  /*0450*/  MOV R49, UR4 ;  /* 0x0000000400317c02 */ /* 0x000fe20008000f00 */
[----:B------:R-:W-:Y:S06]  /*0460*/  BRA.U !UP4, `(.L_x_8) ;  /* 0x000000010c207547 */ /* 0x000fec000b800000 */
[----:B------:R-:W-:Y:S01]  /*0470*/  UISETP.NE.U32.AND UP2, UPT, UR8, URZ, UPT ;  /* 0x000000ff0800728c */ /* 0x000fe2000bf45070 */
[----:B-----5:R-:W-:Y:S01]  /*0480*/  FSETP.NEU.AND P0, PT, R27, RZ, PT ;  /* 0x000000ff1b00720b */ /* 0x020fe20003f0d000 */
[----:B------:R-:W-:Y:S02]  /*0490*/  USEL UR4, URZ, 0xffffffff, UP1 ;  /* 0xffffffffff047887 */ /* 0x000fe40008800000 */
[----:B------:R-:W-:-:S10]  /*04a0*/  UISETP.NE.AND.EX UP2, UPT, UR9, URZ, UPT, UP2 ;  /* 0x000000ff0900728c */ /* 0x000fd4000bf45320 */
[----:B------:R-:W-:Y:S01]  /*04b0*/  VOTEU.ANY UP0, P0 ;  /* 0x0000000000ff7886 */ /* 0x000fe20000000100 */
[----:B------:R-:W-:-:S04]  /*04c0*/  @!UP2 USEL UR4, URZ, 0xffffffff, UP0 ;  /* 0xffffffffff04a887 */ /* 0x000fc80008000000 */
[----:B------:R-:W-:-:S04]  /*04d0*/  ULOP3.LUT UR4, UR4, 0x1, URZ, 0xc0, !UPT ;  /* 0x0000000104047892 */ /* 0x000fc8000f8ec0ff */
[----:B------:R-:W-:-:S11]  /*04e0*/  UISETP.NE.U32.AND UP3, UPT, UR4, 0x1, UPT ;  /* 0x000000010400788c */ /* 0x000fd6000bf65070 */
.L_x_8:
[----:B-1----:R-:W1:Y:S01]  /*04f0*/  SHFL.IDX PT, R2, R46, RZ, 0x1f ;  /* 0x00001fff2e027589 */ /* 0x002e6200000e0000 */
[----:B------:R-:W-:Y:S01]  /*0500*/  UISETP.NE.AND UP6, UPT, UR18, 0x2, UPT ;  /* 0x000000021200788c */ /* 0x000fe2000bfc5270 */
[----:B-1----:R-:W-:-:S13]  /*0510*/  ISETP.NE.AND P0, PT, R2, RZ, PT ;  /* 0x000000ff0200720c */ /* 0x002fda0003f05270 */
[----:B------:R-:W-:Y:S05]  /*0520*/  @P0 BRA `(.L_x_9) ;  /* 0x0000000000600947 */ /* 0x000fea0003800000 */
[----:B------:R-:W1:Y:S01]  /*0530*/  S2UR UR4, SR_CgaCtaId ;  /* 0x00000000000479c3 */ /* 0x000e620000008800 */
[----:B------:R-:W-:Y:S01]  /*0540*/  UMOV UR5, 0x400 ;  /* 0x0000040000057882 */ /* 0x000fe20000000000 */
[----:B------:R-:W-:Y:S01]  /*0550*/  UMOV UR8, 0x1 ;  /* 0x0000000100087882 */ /* 0x000fe20000000000 */
[----:B------:R-:W-:Y:S01]  /*0560*/  UMOV UR6, 0x2 ;  /* 0x0000000200067882 */ /* 0x000fe20000000000 */
[----:B------:R-:W-:-:S04]  /*0570*/  UIADD3 UR8, UPT, UPT, -UR8, 0x100000, URZ ;  /* 0x0010000008087890 */ /* 0x000fc8000fffe1ff */
[----:B------:R-:W-:Y:S02]  /*0580*/  USHF.L.U32 UR9, UR8, 0xb, URZ ;  /* 0x0000000b08097899 */ /* 0x000fe400080006ff */
[----:B------:R-:W-:Y:S02]  /*0590*/  USHF.L.U32 UR8, UR8, 0x1, URZ ;  /* 0x0000000108087899 */ /* 0x000fe400080006ff */
[----:B------:R-:W-:-:S04]  /*05a0*/  UIADD3 UR6, UPT, UPT, -UR6, 0x100000, URZ ;  /* 0x0010000006067890 */ /* 0x000fc8000fffe1ff */
[----:B------:R-:W-:Y:S02]  /*05b0*/  USHF.L.U32 UR7, UR6, 0xb, URZ ;  /* 0x0000000b06077899 */ /* 0x000fe400080006ff */
[----:B------:R-:W-:Y:S01]  /*05c0*/  USHF.L.U32 UR6, UR6, 0x1, URZ ;  /* 0x0000000106067899 */ /* 0x000fe200080006ff */
[----:B------:R-:W-:Y:S01]  /*05d0*/  ELECT P0, URZ, PT ;  /* 0x0000000000ff782f */ /* 0x000fe20003800000 */
[----:B-1----:R-:W-:Y:S01]  /*05e0*/  ULEA UR4, UR4, UR5, 0x18 ;  /* 0x0000000504047291 */ /* 0x002fe2000f8ec0ff */
[----:B------:R-:W1:Y:S11]  /*05f0*/  FENCE.VIEW.ASYNC.S ;  /* 0x00000000000073c6 */ /* 0x000e760000000000 */
[----:B-1----:R1:W3:Y:S01]  /*0600*/  SYNCS.EXCH.64 URZ, [UR4], UR8 ;  /* 0x0000000804ff75b2 */ /* 0x0022e20008000100 */
[----:B------:R1:W4:Y:S01]  /*0610*/  SYNCS.EXCH.64 URZ, [UR4+0x28], UR6 ;  /* 0x0000280604ff75b2 */ /* 0x0003220008000100 */
[----:B------:R1:W1:Y:S01]  /*0620*/  SYNCS.EXCH.64 URZ, [UR4+0x8], UR8 ;  /* 0x0000080804ff75b2 */ /* 0x0002620008000100 */
[----:B------:R1:W1:Y:S01]  /*0630*/  SYNCS.EXCH.64 URZ, [UR4+0x30], UR6 ;  /* 0x0000300604ff75b2 */ /* 0x0002620008000100 */
[----:B------:R1:W1:Y:S01]  /*0640*/  SYNCS.EXCH.64 URZ, [UR4+0x10], UR8 ;  /* 0x0000100804ff75b2 */ /* 0x0002620008000100 */
[----:B------:R1:W1:Y:S01]  /*0650*/  SYNCS.EXCH.64 URZ, [UR4+0x38], UR6 ;  /* 0x0000380604ff75b2 */ /* 0x0002620008000100 */
[----:B------:R1:W1:Y:S01]  /*0660*/  SYNCS.EXCH.64 URZ, [UR4+0x18], UR8 ;  /* 0x0000180804ff75b2 */ /* 0x0002620008000100 */
[----:B------:R1:W1:Y:S01]  /*0670*/  SYNCS.EXCH.64 URZ, [UR4+0x40], UR6 ;  /* 0x0000400604ff75b2 */ /* 0x0002620008000100 */
[----:B------:R1:W1:Y:S01]  /*0680*/  SYNCS.EXCH.64 URZ, [UR4+0x20], UR8 ;  /* 0x0000200804ff75b2 */ /* 0x0002620008000100 */
[----:B------:R1:W1:Y:S01]  /*0690*/  SYNCS.EXCH.64 URZ, [UR4+0x48], UR6 ;  /* 0x0000480604ff75b2 */ /* 0x0002620008000100 */
[----:B------:R-:W-:Y:S01]  /*06a0*/  NOP ;  /* 0x0000000000007918 */ /* 0x000fe20000000000 */
.L_x_9:
[----:B------:R-:W2:Y:S01]  /*06b0*/  SHFL.IDX PT, R2, R46, RZ, 0x1f ;  /* 0x00001fff2e027589 */ /* 0x000ea200000e0000 */
[----:B------:R-:W-:Y:S01]  /*06c0*/  NOP ;  /* 0x0000000000007918 */ /* 0x000fe20000000000 */
[----:B--2---:R-:W-:-:S13]  /*06d0*/  ISETP.NE.AND P0, PT, R2, 0x1, PT ;  /* 0x000000010200780c */ /* 0x004fda0003f05270 */
[----:B------:R-:W-:Y:S05]  /*06e0*/  @P0 BRA `(.L_x_10) ;  /* 0x0000000000580947 */ /* 0x000fea0003800000 */
[----:B-1----:R-:W1:Y:S01]  /*06f0*/  S2UR UR4, SR_CgaCtaId ;  /* 0x00000000000479c3 */ /* 0x002e620000008800 */
        /* <DEDUP_REMOVED lines=12> */
[----:B-1----:R2:W1:Y:S01]  /*07c0*/  SYNCS.EXCH.64 URZ, [UR4+0x50], UR8 ;  /* 0x0000500804ff75b2 */ /* 0x0024620008000100 */
[----:B------:R2:W1:Y:S01]  /*07d0*/  SYNCS.EXCH.64 URZ, [UR4+0x70], UR6 ;  /* 0x0000700604ff75b2 */ /* 0x0004620008000100 */
[----:B------:R2:W1:Y:S01]  /*07e0*/  SYNCS.EXCH.64 URZ, [UR4+0x58], UR8 ;  /* 0x0000580804ff75b2 */ /* 0x0004620008000100 */
[----:B------:R2:W1:Y:S01]  /*07f0*/  SYNCS.EXCH.64 URZ, [UR4+0x78], UR6 ;  /* 0x0000780604ff75b2 */ /* 0x0004620008000100 */
[----:B------:R2:W1:Y:S01]  /*0800*/  SYNCS.EXCH.64 URZ, [UR4+0x60], UR8 ;  /* 0x0000600804ff75b2 */ /* 0x0004620008000100 */
[----:B------:R2:W1:Y:S01]  /*0810*/  SYNCS.EXCH.64 URZ, [UR4+0x80], UR6 ;  /* 0x0000800604ff75b2 */ /* 0x0004620008000100 */
[----:B------:R2:W1:Y:S01]  /*0820*/  SYNCS.EXCH.64 URZ, [UR4+0x68], UR8 ;  /* 0x0000680804ff75b2 */ /* 0x0004620008000100 */
[----:B------:R2:W1:Y:S02]  /*0830*/  SYNCS.EXCH.64 URZ, [UR4+0x88], UR6 ;  /* 0x0000880604ff75b2 */ /* 0x0004640008000100 */
[----:B--2---:R-:W-:Y:S01]  /*0840*/  NOP ;  /* 0x0000000000007918 */ /* 0x004fe20000000000 */
.L_x_10:
[----:B------:R-:W2:Y:S01]  /*0850*/  SHFL.IDX PT, R2, R46, RZ, 0x1f ;  /* 0x00001fff2e027589 */ /* 0x000ea200000e0000 */
[----:B------:R-:W-:Y:S01]  /*0860*/  NOP ;  /* 0x0000000000007918 */ /* 0x000fe20000000000 */
[----:B--2---:R-:W-:-:S13]  /*0870*/  ISETP.NE.AND P0, PT, R2, 0x3, PT ;  /* 0x000000030200780c */ /* 0x004fda0003f05270 */
[----:B------:R-:W-:Y:S05]  /*0880*/  @P0 BRA `(.L_x_11) ;  /* 0x0000000000300947 */ /* 0x000fea0003800000 */
[----:B-1----:R-:W1:Y:S01]  /*0890*/  S2UR UR4, SR_CgaCtaId ;  /* 0x00000000000479c3 */ /* 0x002e620000008800 */
[----:B------:R-:W-:Y:S01]  /*08a0*/  UMOV UR6, 0x400 ;  /* 0x0000040000067882 */ /* 0x000fe20000000000 */
[----:B------:R-:W-:Y:S01]  /*08b0*/  UMOV UR5, 0x20 ;  /* 0x0000002000057882 */ /* 0x000fe20000000000 */
[----:B------:R-:W-:Y:S01]  /*08c0*/  ELECT P0, URZ, PT ;  /* 0x0000000000ff782f */ /* 0x000fe20003800000 */
[----:B-1----:R-:W-:Y:S02]  /*08d0*/  ULEA UR6, UR4, UR6, 0x18 ;  /* 0x0000000604067291 */ /* 0x002fe4000f8ec0ff */
[----:B------:R-:W-:-:S04]  /*08e0*/  UIADD3 UR4, UPT, UPT, -UR5, 0x100000, URZ ;  /* 0x0010000005047890 */ /* 0x000fc8000fffe1ff */
[----:B------:R-:W-:Y:S02]  /*08f0*/  USHF.L.U32 UR5, UR4, 0xb, URZ ;  /* 0x0000000b04057899 */ /* 0x000fe400080006ff */
[----:B------:R-:W-:Y:S01]  /*0900*/  USHF.L.U32 UR4, UR4, 0x1, URZ ;  /* 0x0000000104047899 */ /* 0x000fe200080006ff */
[----:B------:R-:W1:Y:S11]  /*0910*/  FENCE.VIEW.ASYNC.S ;  /* 0x00000000000073c6 */ /* 0x000e760000000000 */
[----:B-1----:R2:W1:Y:S01]  /*0920*/  SYNCS.EXCH.64 URZ, [UR6+0x90], UR4 ;  /* 0x0000900406ff75b2 */ /* 0x0024620008000100 */
[----:B------:R2:W1:Y:S02]  /*0930*/  SYNCS.EXCH.64 URZ, [UR6+0x98], UR4 ;  /* 0x0000980406ff75b2 */ /* 0x0004640008000100 */
[----:B--2---:R-:W-:Y:S01]  /*0940*/  NOP ;  /* 0x0000000000007918 */ /* 0x004fe20000000000 */
.L_x_11:
[----:B------:R-:W2:Y:S01]  /*0950*/  SHFL.IDX PT, R2, R46, RZ, 0x1f ;  /* 0x00001fff2e027589 */ /* 0x000ea200000e0000 */
[----:B------:R-:W-:Y:S01]  /*0960*/  NOP ;  /* 0x0000000000007918 */ /* 0x000fe20000000000 */
[----:B--2---:R-:W-:-:S13]  /*0970*/  ISETP.NE.AND P0, PT, R2, 0x4, PT ;  /* 0x000000040200780c */ /* 0x004fda0003f05270 */
[----:B------:R-:W-:Y:S05]  /*0980*/  @P0 BRA `(.L_x_12) ;  /* 0x00000000004c0947 */ /* 0x000fea0003800000 */
[----:B-1----:R-:W1:Y:S01]  /*0990*/  S2UR UR6, SR_CgaCtaId ;  /* 0x00000000000679c3 */ /* 0x002e620000008800 */
[----:B------:R-:W-:Y:S01]  /*09a0*/  UMOV UR4, 0x1e0 ;  /* 0x000001e000047882 */ /* 0x000fe20000000000 */
[----:B------:R-:W-:Y:S01]  /*09b0*/  UMOV UR5, 0x400 ;  /* 0x0000040000057882 */ /* 0x000fe20000000000 */
[----:B------:R-:W-:Y:S01]  /*09c0*/  USEL UR4, UR4, 0x1a0, UP3 ;  /* 0x000001a004047887 */ /* 0x000fe20009800000 */
[----:B------:R-:W-:Y:S01]  /*09d0*/  UMOV UR8, 0x1 ;  /* 0x0000000100087882 */ /* 0x000fe20000000000 */
[----:B------:R-:W-:Y:S01]  /*09e0*/  ELECT P0, URZ, PT ;  /* 0x0000000000ff782f */ /* 0x000fe20003800000 */
[----:B------:R-:W-:-:S04]  /*09f0*/  UIADD3 UR8, UPT, UPT, -UR8, 0x100000, URZ ;  /* 0x0010000008087890 */ /* 0x000fc8000fffe1ff */
[----:B------:R-:W-:Y:S02]  /*0a00*/  USHF.L.U32 UR9, UR8, 0xb, URZ ;  /* 0x0000000b08097899 */ /* 0x000fe400080006ff */
[----:B------:R-:W-:Y:S02]  /*0a10*/  USHF.L.U32 UR8, UR8, 0x1, URZ ;  /* 0x0000000108087899 */ /* 0x000fe400080006ff */
[----:B-1----:R-:W-:Y:S02]  /*0a20*/  ULEA UR6, UR6, UR5, 0x18 ;  /* 0x0000000506067291 */ /* 0x002fe4000f8ec0ff */
[----:B------:R-:W-:-:S04]  /*0a30*/  UIADD3 UR4, UPT, UPT, -UR4, 0x100000, URZ ;  /* 0x0010000004047890 */ /* 0x000fc8000fffe1ff */
[----:B------:R-:W-:Y:S02]  /*0a40*/  USHF.L.U32 UR5, UR4, 0xb, URZ ;  /* 0x0000000b04057899 */ /* 0x000fe400080006ff */
[----:B------:R-:W-:Y:S01]  /*0a50*/  USHF.L.U32 UR4, UR4, 0x1, URZ ;  /* 0x0000000104047899 */ /* 0x000fe200080006ff */
[----:B------:R-:W1:Y:S03]  /*0a60*/  FENCE.VIEW.ASYNC.S ;  /* 0x00000000000073c6 */ /* 0x000e660000000000 */
[----:B-1----:R2:W1:Y:S08]  /*0a70*/  SYNCS.EXCH.64 URZ, [UR6+0xa0], UR8 ;  /* 0x0000a00806ff75b2 */ /* 0x0024700008000100 */
[----:B------:R2:W1:Y:S01]  /*0a80*/  SYNCS.EXCH.64 URZ, [UR6+0xb0], UR4 ;  /* 0x0000b00406ff75b2 */ /* 0x0004620008000100 */
[----:B------:R2:W1:Y:S01]  /*0a90*/  SYNCS.EXCH.64 URZ, [UR6+0xa8], UR8 ;  /* 0x0000a80806ff75b2 */ /* 0x0004620008000100 */
[----:B------:R2:W1:Y:S02]  /*0aa0*/  SYNCS.EXCH.64 URZ, [UR6+0xb8], UR4 ;  /* 0x0000b80406ff75b2 */ /* 0x0004640008000100 */
[----:B--2---:R-:W-:Y:S01]  /*0ab0*/  NOP ;  /* 0x0000000000007918 */ /* 0x004fe20000000000 */
.L_x_12:
        /* <DEDUP_REMOVED lines=26> */
.L_x_13:
        /* <DEDUP_REMOVED lines=8> */
[----:B------:R-:W-:-:S04]  /*0ce0*/  UIADD3 UR6, UPT, UPT, -UR6, 0x100000, URZ ;  /* 0x0010000006067890 */ /* 0x000fc8000fffe1ff */
[----:B------:R-:W-:Y:S02]  /*0cf0*/  USHF.L.U32 UR7, UR6, 0xb, URZ ;  /* 0x0000000b06077899 */ /* 0x000fe400080006ff */
[----:B------:R-:W-:Y:S02]  /*0d00*/  USHF.L.U32 UR6, UR6, 0x1, URZ ;  /* 0x0000000106067899 */ /* 0x000fe400080006ff */
[----:B-1----:R-:W-:Y:S01]  /*0d10*/  ULEA UR4, UR4, UR5, 0x18 ;  /* 0x0000000504047291 */ /* 0x002fe2000f8ec0ff */
[----:B------:R-:W1:Y:S11]  /*0d20*/  FENCE.VIEW.ASYNC.S ;  /* 0x00000000000073c6 */ /* 0x000e760000000000 */
[----:B-1----:R2:W1:Y:S01]  /*0d30*/  SYNCS.EXCH.64 URZ, [UR4+0x100], UR6 ;  /* 0x0001000604ff75b2 */ /* 0x0024620008000100 */
[----:B------:R2:W1:Y:S01]  /*0d40*/  SYNCS.EXCH.64 URZ, [UR4+0x110], UR6 ;  /* 0x0001100604ff75b2 */ /* 0x0004620008000100 */
[----:B------:R2:W1:Y:S01]  /*0d50*/  SYNCS.EXCH.64 URZ, [UR4+0x108], UR6 ;  /* 0x0001080604ff75b2 */ /* 0x0004620008000100 */
[----:B------:R2:W1:Y:S02]  /*0d60*/  SYNCS.EXCH.64 URZ, [UR4+0x118], UR6 ;  /* 0x0001180604ff75b2 */ /* 0x0004640008000100 */
[----:B--2---:R-:W-:Y:S01]  /*0d70*/  NOP ;  /* 0x0000000000007918 */ /* 0x004fe20000000000 */
.L_x_14:
[----:B-1----:R-:W1:Y:S01]  /*0d80*/  LDCU UR4, c[0x0][0x36c] ;  /* 0x00006d80ff0477ac */ /* 0x002e620008000800 */
[----:B------:R-:W-:Y:S01]  /*0d90*/  ISETP.NE.OR P3, PT, R0, 0x2, !P3 ;  /* 0x000000020000780c */ /* 0x000fe20005f65670 */
[----:B------:R-:W-:Y:S01]  /*0da0*/  NOP ;  /* 0x0000000000007918 */ /* 0x000fe20000000000 */
[----:B------:R-:W-:Y:S01]  /*0db0*/  LOP3.LUT R0, R57, 0x1f, RZ, 0xc0, !PT ;  /* 0x0000001f39007812 */ /* 0x000fe200078ec0ff */
[----:B------:R-:W-:Y:S02]  /*0dc0*/  UISETP.NE.AND UP4, UPT, UR18, URZ, UPT ;  /* 0x000000ff1200728c */ /* 0x000fe4000bf85270 */
[----:B-1----:R-:W-:-:S09]  /*0dd0*/  UISETP.EQ.U32.AND UP5, UPT, UR4, 0x1, UPT ;  /* 0x000000010400788c */ /* 0x002fd2000bfa2070 */
[----:B------:R-:W-:Y:S05]  /*0de0*/  BRA.U !UP5, `(.L_x_15) ;  /* 0x000000010d087547 */ /* 0x000fea000b800000 */
[----:B---34-:R-:W-:Y:S01]  /*0df0*/  UCGABAR_ARV ;  /* 0x00000000000079c7 */ /* 0x018fe20008000000 */
[----:B------:R-:W-:Y:S05]  /*0e00*/  BRA `(.L_x_16) ;  /* 0x0000000000047947 */ /* 0x000fea0003800000 */
.L_x_15:
[----:B---34-:R-:W-:Y:S01]  /*0e10*/  NOP ;  /* 0x0000000000007918 */ /* 0x018fe20000000000 */
.L_x_16:
[----:B------:R-:W1:Y:S01]  /*0e20*/  S2UR UR30, SR_CTAID.X ;  /* 0x00000000001e79c3 */ /* 0x000e620000002500 */
[----:B------:R-:W-:-:S05]  /*0e30*/  CS2R.32 R48, SR_CgaSize ;  /* 0x0000000000307805 */ /* 0x000fca0000008a00 */
[----:B------:R-:W-:-:S05]  /*0e40*/  IMAD R48, R48, -0xa0, RZ ;  /* 0xffffff6030307824 */ /* 0x000fca00078e02ff */
[----:B------:R-:W-:-:S14]  /*0e50*/  R2UR UR5, R48 ;  /* 0x00000000300572ca */ /* 0x000fdc00000e0000 */
[----:B------:R-:W2:Y:S01]  /*0e60*/  LDCU UR5, c[0x0][UR5+0x2b0] ;  /* 0x00005600050577ac */ /* 0x000ea20008000800 */
[----:B------:R-:W-:-:S05]  /*0e70*/  CS2R.32 R48, SR_CgaSize ;  /* 0x0000000000307805 */ /* 0x000fca0000008a00 */
[----:B------:R-:W-:-:S05]  /*0e80*/  IMAD R48, R48, -0xa0, RZ ;  /* 0xffffff6030307824 */ /* 0x000fca00078e02ff */
[----:B------:R-:W-:-:S14]  /*0e90*/  R2UR UR4, R48 ;  /* 0x00000000300472ca */ /* 0x000fdc00000e0000 */
[----:B------:R-:W3:Y:S01]  /*0ea0*/  LDCU UR4, c[0x0][UR4+0x2b4] ;  /* 0x00005680040477ac */ /* 0x000ee20008000800 */
[----:B------:R-:W4:Y:S01]  /*0eb0*/  S2UR UR31, SR_CTAID.Y ;  /* 0x00000000001f79c3 */ /* 0x000f220000002600 */
[----:B------:R-:W-:-:S05]  /*0ec0*/  CS2R.32 R48, SR_CgaSize ;  /* 0x0000000000307805 */ /* 0x000fca0000008a00 */
[----:B------:R-:W-:-:S05]  /*0ed0*/  IMAD R48, R48, -0xa0, RZ ;  /* 0xffffff6030307824 */ /* 0x000fca00078e02ff */
[----:B------:R-:W-:-:S14]  /*0ee0*/  R2UR UR7, R48 ;  /* 0x00000000300772ca */ /* 0x000fdc00000e0000 */
[----:B------:R-:W3:Y:S01]  /*0ef0*/  LDCU UR7, c[0x0][UR7+0x2a0] ;  /* 0x00005400070777ac */ /* 0x000ee20008000800 */
[----:B------:R-:W-:-:S05]  /*0f00*/  CS2R.32 R48, SR_CgaSize ;  /* 0x0000000000307805 */ /* 0x000fca0000008a00 */
[----:B------:R-:W-:-:S05]  /*0f10*/  IMAD R48, R48, -0xa0, RZ ;  /* 0xffffff6030307824 */ /* 0x000fca00078e02ff */
[----:B------:R-:W-:-:S14]  /*0f20*/  R2UR UR8, R48 ;  /* 0x00000000300872ca */ /* 0x000fdc00000e0000 */
[----:B------:R-:W3:Y:S01]  /*0f30*/  LDCU UR8, c[0x0][UR8+0x2a4] ;  /* 0x00005480080877ac */ /* 0x000ee20008000800 */
[----:B------:R-:W3:Y:S01]  /*0f40*/  LDCU UR19, c[0x0][0xb24] ;  /* 0x00016480ff1377ac */ /* 0x000ee20008000800 */
[----:B------:R-:W3:Y:S01]  /*0f50*/  LDCU UR42, c[0x0][0xb24] ;  /* 0x00016480ff2a77ac */ /* 0x000ee20008000800 */
[----:B-1----:R-:W-:Y:S01]  /*0f60*/  I2FP.F32.U32 R3, UR30 ;  /* 0x0000001e00037c45 */ /* 0x002fe20008201000 */
[----:B------:R-:W1:Y:S04]  /*0f70*/  LDCU UR22, c[0x0][0xb30] ;  /* 0x00016600ff1677ac */ /* 0x000e680008000800 */
[----:B--2---:R-:W-:Y:S01]  /*0f80*/  FMUL R3, R3, UR5 ;  /* 0x0000000503037c20 */ /* 0x004fe20008400000 */
[----:B----4-:R-:W-:-:S05]  /*0f90*/  I2FP.F32.U32 R2, UR31 ;  /* 0x0000001f00027c45 */ /* 0x010fca0008201000 */
[----:B------:R-:W2:Y:S01]  /*0fa0*/  F2I.U32.TRUNC.NTZ R3, R3 ;  /* 0x0000000300037305 */ /* 0x000ea2000020f000 */
[----:B---3--:R-:W-:-:S07]  /*0fb0*/  FMUL R2, R2, UR4 ;  /* 0x0000000402027c20 */ /* 0x008fce0008400000 */
[----:B------:R-:W3:Y:S01]  /*0fc0*/  F2I.U32.TRUNC.NTZ R2, R2 ;  /* 0x0000000200027305 */ /* 0x000ee2000020f000 */
[----:B--2---:R-:W-:Y:S02]  /*0fd0*/  R2UR UR4, R3 ;  /* 0x00000000030472ca */ /* 0x004fe400000e0000 */
[----:B---3--:R-:W-:Y:S02]  /*0fe0*/  R2UR UR6, R2 ;  /* 0x00000000020672ca */ /* 0x008fe400000e0000 */
[----:B------:R-:W-:-:S09]  /*0ff0*/  PRMT R2, RZ, 0x7610, R2 ;  /* 0x00007610ff027816 */ /* 0x000fd20000000002 */
[----:B------:R-:W-:-:S04]  /*1000*/  UIADD3 UR5, UPT, UPT, -UR4, URZ, URZ ;  /* 0x000000ff04057290 */ /* 0x000fc8000fffe1ff */
[----:B------:R-:W-:Y:S02]  /*1010*/  UIMAD UR5, UR7, UR5, UR30 ;  /* 0x00000005070572a4 */ /* 0x000fe4000f8e021e */
[----:B------:R-:W-:-:S04]  /*1020*/  UIADD3 UR4, UPT, UPT, -UR6, URZ, URZ ;  /* 0x000000ff06047290 */ /* 0x000fc8000fffe1ff */
[----:B------:R-:W-:Y:S01]  /*1030*/  IMAD.U32 R48, RZ, RZ, UR5 ;  /* 0x00000005ff307e24 */ /* 0x000fe2000f8e00ff */
[----:B------:R-:W-:-:S06]  /*1040*/  UIMAD UR4, UR8, UR4, UR31 ;  /* 0x00000004080472a4 */ /* 0x000fcc000f8e021f */
[----:B------:R-:W-:Y:S01]  /*1050*/  IMAD.U32 R47, RZ, RZ, UR4 ;  /* 0x00000004ff2f7e24 */ /* 0x000fe2000f8e00ff */
[----:B-1----:R-:W-:Y:S06]  /*1060*/  BRA.U UP4, `(.L_x_17) ;  /* 0x00000001042c7547 */ /* 0x002fec000b800000 */
[----:B------:R-:W-:Y:S02]  /*1070*/  R2UR UR4, R47 ;  /* 0x000000002f0472ca */ /* 0x000fe400000e0000 */
[----:B------:R-:W-:-:S11]  /*1080*/  R2UR UR6, R48 ;  /* 0x00000000300672ca */ /* 0x000fd600000e0000 */
[----:B------:R-:W-:-:S04]  /*1090*/  UISETP.NE.AND UP0, UPT, UR4, URZ, UPT ;  /* 0x000000ff0400728c */ /* 0x000fc8000bf05270 */
[----:B------:R-:W-:-:S04]  /*10a0*/  UISETP.EQ.OR UP0, UPT, UR6, URZ, !UP0 ;  /* 0x000000ff0600728c */ /* 0x000fc8000c702670 */
[----:B------:R-:W-:Y:S02]  /*10b0*/  USEL UR5, URZ, 0x1, !UP0 ;  /* 0x00000001ff057887 */ /* 0x000fe4000c000000 */
[----:B------:R-:W-:-:S04]  /*10c0*/  UISETP.NE.AND UP0, UPT, UR4, URZ, UPT ;  /* 0x000000ff0400728c */ /* 0x000fc8000bf05270 */
[----:B------:R-:W-:Y:S02]  /*10d0*/  USEL UR4, URZ, 0x2, UP0 ;  /* 0x00000002ff047887 */ /* 0x000fe40008000000 */
[----:B------:R-:W-:-:S04]  /*10e0*/  UISETP.NE.AND UP0, UPT, UR6, 0x1, UPT ;  /* 0x000000010600788c */ /* 0x000fc8000bf05270 */
[----:B------:R-:W-:-:S04]  /*10f0*/  USEL UR4, UR4, 0x2, UP0 ;  /* 0x0000000204047887 */ /* 0x000fc80008000000 */
[----:B------:R-:W-:-:S06]  /*1100*/  UIADD3 UR4, UPT, UPT, UR5, UR4, URZ ;  /* 0x0000000405047290 */ /* 0x000fcc000fffe0ff */
[----:B------:R-:W-:-:S07]  /*1110*/  IMAD.U32 R2, RZ, RZ, UR4 ;  /* 0x00000004ff027e24 */ /* 0x000fce000f8e00ff */
.L_x_17:
[----:B------:R-:W1:Y:S01]  /*1120*/  S2UR UR36, SR_CTAID.Z ;  /* 0x00000000002479c3 */ /* 0x000e620000002700 */
[----:B------:R-:W-:-:S09]  /*1130*/  UISETP.GE.AND UP0, UPT, UR19, 0x1, UPT ;  /* 0x000000011300788c */ /* 0x000fd2000bf06270 */
[----:B------:R-:W-:Y:S05]  /*1140*/  BRA.U !UP0, `(.L_x_18) ;  /* 0x0000000108d47547 */ /* 0x000fea000b800000 */
[----:B------:R-:W2:Y:S01]  /*1150*/  LDCU.128 UR12, c[0x0][0xb10] ;  /* 0x00016200ff0c77ac */ /* 0x000ea20008000c00 */
[----:B------:R-:W3:Y:S01]  /*1160*/  LDCU UR20, c[0x0][0xb0c] ;  /* 0x00016180ff1477ac */ /* 0x000ee20008000800 */
[----:B------:R-:W4:Y:S01]  /*1170*/  LDCU UR6, c[0x0][0x370] ;  /* 0x00006e00ff0677ac */ /* 0x000f220008000800 */
[----:B------:R-:W1:Y:S01]  /*1180*/  LDCU UR7, c[0x0][0x374] ;  /* 0x00006e80ff0777ac */ /* 0x000e620008000800 */
[----:B------:R-:W1:Y:S01]  /*1190*/  LDCU UR21, c[0x0][0xb20] ;  /* 0x00016400ff1577ac */ /* 0x000e620008000800 */
[----:B--2---:R-:W-:Y:S02]  /*11a0*/  UIMAD.WIDE.U32 UR4, UR30, UR12, URZ ;  /* 0x0000000c1e0472a5 */ /* 0x004fe4000f8e00ff */
[----:B---3--:R-:W-:Y:S01]  /*11b0*/  UISETP.NE.AND UP0, UPT, UR20, 0x1, UPT ;  /* 0x000000011400788c */ /* 0x008fe2000bf05270 */
[----:B------:R-:W2:Y:S01]  /*11c0*/  LDCU.64 UR8, c[0x0][0xb28] ;  /* 0x00016500ff0877ac */ /* 0x000ea20008000a00 */
[----:B----4-:R-:W-:-:S03]  /*11d0*/  UIMAD.WIDE.U32 UR10, UR6, UR12, URZ ;  /* 0x0000000c060a72a5 */ /* 0x010fc6000f8e00ff */
[----:B------:R-:W-:Y:S01]  /*11e0*/  UMOV UR4, UR5 ;  /* 0x0000000500047c82 */ /* 0x000fe20008000000 */
[----:B------:R-:W-:Y:S02]  /*11f0*/  UISETP.NE.AND UP2, UPT, UR19, 0x1, UPT ;  /* 0x000000011300788c */ /* 0x000fe4000bf45270 */
[----:B------:R-:W-:Y:S01]  /*1200*/  USHF.R.U32.HI UR4, URZ, UR13, UR4 ;  /* 0x0000000dff047299 */ /* 0x000fe20008011604 */
[----:B------:R-:W-:Y:S01]  /*1210*/  UMOV UR10, UR11 ;  /* 0x0000000b000a7c82 */ /* 0x000fe20008000000 */
[----:B------:R-:W-:Y:S02]  /*1220*/  UIMAD.WIDE.U32 UR16, UR31, UR15, URZ ;  /* 0x0000000f1f1072a5 */ /* 0x000fe4000f8e00ff */
[----:B------:R-:W-:Y:S02]  /*1230*/  USEL UR5, UR30, UR4, !UP0 ;  /* 0x000000041e057287 */ /* 0x000fe4000c000000 */
[----:B------:R-:W-:Y:S02]  /*1240*/  @UP0 USHF.R.U32.HI UR6, URZ, UR13, UR10 ;  /* 0x0000000dff060299 */ /* 0x000fe4000801160a */
[----:B------:R-:W-:-:S02]  /*1250*/  UISETP.NE.AND UP0, UPT, UR14, 0x1, UPT ;  /* 0x000000010e00788c */ /* 0x000fc4000bf05270 */
[----:B-1----:R-:W-:Y:S02]  /*1260*/  UIMAD.WIDE.U32 UR10, UR7, UR15, URZ ;  /* 0x0000000f070a72a5 */ /* 0x002fe4000f8e00ff */
[----:B--2---:R-:W-:Y:S01]  /*1270*/  UIMAD.WIDE.U32 UR12, UR6, UR8, URZ ;  /* 0x00000008060c72a5 */ /* 0x004fe2000f8e00ff */
[----:B------:R-:W-:Y:S02]  /*1280*/  UMOV UR4, UR17 ;  /* 0x0000001100047c82 */ /* 0x000fe40008000000 */
[----:B------:R-:W-:Y:S02]  /*1290*/  USHF.R.U32.HI UR4, URZ, UR21, UR4 ;  /* 0x00000015ff047299 */ /* 0x000fe40008011604 */
[----:B------:R-:W-:Y:S02]  /*12a0*/  UMOV UR10, UR11 ;  /* 0x0000000b000a7c82 */ /* 0x000fe40008000000 */
[----:B------:R-:W-:Y:S01]  /*12b0*/  UMOV UR12, UR13 ;  /* 0x0000000d000c7c82 */ /* 0x000fe20008000000 */
[----:B------:R-:W-:-:S02]  /*12c0*/  @UP0 USHF.R.U32.HI UR7, URZ, UR21, UR10 ;  /* 0x00000015ff070299 */ /* 0x000fc4000801160a */
[----:B------:R-:W-:Y:S02]  /*12d0*/  USEL UR4, UR31, UR4, !UP0 ;  /* 0x000000041f047287 */ /* 0x000fe4000c000000 */
[----:B------:R-:W-:Y:S02]  /*12e0*/  UIMAD.WIDE.U32 UR10, UR7, UR8, URZ ;  /* 0x00000008070a72a5 */ /* 0x000fe4000f8e00ff */
[----:B------:R-:W-:Y:S02]  /*12f0*/  @UP2 USHF.R.U32.HI UR6, URZ, UR9, UR12 ;  /* 0x00000009ff062299 */ /* 0x000fe4000801160c */
[----:B------:R-:W-:-:S03]  /*1300*/  UIMAD.WIDE.U32 UR12, UR4, UR8, URZ ;  /* 0x00000008040c72a5 */ /* 0x000fc6000f8e00ff */
[----:B------:R-:W-:Y:S02]  /*1310*/  UMOV UR10, UR11 ;  /* 0x0000000b000a7c82 */ /* 0x000fe40008000000 */
[----:B------:R-:W-:Y:S02]  /*1320*/  @UP2 USHF.R.U32.HI UR7, URZ, UR9, UR10 ;  /* 0x00000009ff072299 */ /* 0x000fe4000801160a */
[----:B------:R-:W-:Y:S02]  /*1330*/  UIMAD UR10, UR6, UR19, URZ ;  /* 0x00000013060a72a4 */ /* 0x000fe4000f8e02ff */
[----:B------:R-:W-:-:S04]  /*1340*/  UIMAD UR7, UR7, UR19, URZ ;  /* 0x00000013070772a4 */ /* 0x000fc8000f8e02ff */
[----:B------:R-:W-:-:S03]  /*1350*/  UISETP.GE.AND UP0, UPT, UR4, UR7, UPT ;  /* 0x000000070400728c */ /* 0x000fc6000bf06270 */
[----:B------:R-:W-:Y:S01]  /*1360*/  UMOV UR7, UR13 ;  /* 0x0000000d00077c82 */ /* 0x000fe20008000000 */
[----:B------:R-:W-:Y:S02]  /*1370*/  UISETP.GE.OR UP0, UPT, UR5, UR10, UP0 ;  /* 0x0000000a0500728c */ /* 0x000fe40008706670 */
[----:B------:R-:W-:Y:S02]  /*1380*/  UIMAD.WIDE.U32 UR10, UR5, UR8, URZ ;  /* 0x00000008050a72a5 */ /* 0x000fe4000f8e00ff */
[----:B------:R-:W-:Y:S02]  /*1390*/  USHF.R.U32.HI UR7, URZ, UR9, UR7 ;  /* 0x00000009ff077299 */ /* 0x000fe40008011607 */
[----:B------:R-:W-:Y:S02]  /*13a0*/  UIADD3 UR10, UPT, UPT, -UR4, URZ, URZ ;  /* 0x000000ff040a7290 */ /* 0x000fe4000fffe1ff */
[----:B------:R-:W-:Y:S02]  /*13b0*/  USEL UR7, UR4, UR7, !UP2 ;  /* 0x0000000704077287 */ /* 0x000fe4000d000000 */
[----:B------:R-:W-:Y:S01]  /*13c0*/  UIMAD UR10, UR14, UR10, UR31 ;  /* 0x0000000a0e0a72a4 */ /* 0x000fe2000f8e021f */
[----:B------:R-:W-:Y:S01]  /*13d0*/  @!UP0 UMOV UR8, UR11 ;  /* 0x0000000b00088c82 */ /* 0x000fe20008000000 */
[----:B------:R-:W-:-:S02]  /*13e0*/  UIADD3 UR11, UPT, UPT, -UR5, URZ, URZ ;  /* 0x000000ff050b7290 */ /* 0x000fc4000fffe1ff */
[----:B------:R-:W-:Y:S02]  /*13f0*/  @!UP0 USHF.R.U32.HI UR8, URZ, UR9, UR8 ;  /* 0x00000009ff088299 */ /* 0x000fe40008011608 */
[----:B------:R-:W-:Y:S02]  /*1400*/  UIADD3 UR9, UPT, UPT, -UR7, URZ, URZ ;  /* 0x000000ff07097290 */ /* 0x000fe4000fffe1ff */
[----:B------:R-:W-:Y:S02]  /*1410*/  @!UP0 USEL UR8, UR5, UR8, !UP2 ;  /* 0x0000000805088287 */ /* 0x000fe4000d000000 */
[----:B------:R-:W-:Y:S02]  /*1420*/  UIMAD UR9, UR19, UR9, UR4 ;  /* 0x00000009130972a4 */ /* 0x000fe4000f8e0204 */
[----:B------:R-:W-:Y:S02]  /*1430*/  @!UP0 UIADD3 UR7, UPT, UPT, UR7, -UR8, URZ ;  /* 0x8000000807078290 */ /* 0x000fe4000fffe0ff */
[----:B------:R-:W-:-:S02]  /*1440*/  @!UP0 UIMAD UR6, UR9, UR6, UR8 ;  /* 0x00000006090682a4 */ /* 0x000fc4000f8e0208 */
[----:B------:R-:W-:Y:S02]  /*1450*/  @!UP0 UIMAD UR4, UR7, UR19, UR5 ;  /* 0x00000013070482a4 */ /* 0x000fe4000f8e0205 */
[----:B------:R-:W-:Y:S02]  /*1460*/  UIMAD UR30, UR20, UR11, UR30 ;  /* 0x0000000b141e72a4 */ /* 0x000fe4000f8e021e */
[----:B------:R-:W-:Y:S01]  /*1470*/  UIMAD UR31, UR4, UR14, UR10 ;  /* 0x0000000e041f72a4 */ /* 0x000fe2000f8e020a */
[----:B------:R-:W-:Y:S02]  /*1480*/  @!UP0 UMOV UR5, UR6 ;  /* 0x0000000600058c82 */ /* 0x000fe40008000000 */
[----:B------:R-:W-:-:S12]  /*1490*/  UIMAD UR30, UR5, UR20, UR30 ;  /* 0x00000014051e72a4 */ /* 0x000fd8000f8e021e */
.L_x_18:
[----:B------:R-:W-:-:S09]  /*14a0*/  UISETP.NE.AND UP0, UPT, UR22, 0x1, UPT ;  /* 0x000000011600788c */ /* 0x000fd2000bf05270 */
[----:B------:R-:W-:Y:S05]  /*14b0*/  BRA.U UP0, `(.L_x_19) ;  /* 0x0000000100407547 */ /* 0x000fea000b800000 */
[----:B------:R-:W2:Y:S01]  /*14c0*/  LDCU.128 UR8, c[0x0][0xb10] ;  /* 0x00016200ff0877ac */ /* 0x000ea20008000c00 */
[----:B------:R-:W3:Y:S01]  /*14d0*/  LDCU UR12, c[0x0][0xb0c] ;  /* 0x00016180ff0c77ac */ /* 0x000ee20008000800 */
[----:B------:R-:W4:Y:S01]  /*14e0*/  LDCU UR13, c[0x0][0xb20] ;  /* 0x00016400ff0d77ac */ /* 0x000f220008000800 */
[----:B--2---:R-:W-:Y:S02]  /*14f0*/  UIMAD.WIDE.U32 UR4, UR30, UR8, URZ ;  /* 0x000000081e0472a5 */ /* 0x004fe4000f8e00ff */
[----:B------:R-:W-:Y:S02]  /*1500*/  UIMAD.WIDE.U32 UR6, UR31, UR11, URZ ;  /* 0x0000000b1f0672a5 */ /* 0x000fe4000f8e00ff */
[----:B---3--:R-:W-:Y:S02]  /*1510*/  UISETP.NE.AND UP0, UPT, UR12, 0x1, UPT ;  /* 0x000000010c00788c */ /* 0x008fe4000bf05270 */
[----:B------:R-:W-:-:S03]  /*1520*/  USHF.R.U32.HI UR5, URZ, UR9, UR5 ;  /* 0x00000009ff057299 */ /* 0x000fc60008011605 */
[----:B------:R-:W-:Y:S01]  /*1530*/  UMOV UR4, UR7 ;  /* 0x0000000700047c82 */ /* 0x000fe20008000000 */
[----:B------:R-:W-:Y:S02]  /*1540*/  USEL UR5, UR30, UR5, !UP0 ;  /* 0x000000051e057287 */ /* 0x000fe4000c000000 */
[----:B------:R-:W-:Y:S02]  /*1550*/  UISETP.NE.AND UP0, UPT, UR10, 0x1, UPT ;  /* 0x000000010a00788c */ /* 0x000fe4000bf05270 */
[----:B----4-:R-:W-:-:S04]  /*1560*/  USHF.R.U32.HI UR4, URZ, UR13, UR4 ;  /* 0x0000000dff047299 */ /* 0x010fc80008011604 */
[----:B------:R-:W-:-:S04]  /*1570*/  USEL UR4, UR31, UR4, !UP0 ;  /* 0x000000041f047287 */ /* 0x000fc8000c000000 */
[----:B------:R-:W-:Y:S02]  /*1580*/  UIADD3 UR6, UPT, UPT, UR5, -UR4, URZ ;  /* 0x8000000405067290 */ /* 0x000fe4000fffe0ff */
[----:B------:R-:W-:Y:S02]  /*1590*/  UIADD3 UR4, UPT, UPT, -UR5, UR4, URZ ;  /* 0x0000000405047290 */ /* 0x000fe4000fffe1ff */
[----:B------:R-:W-:Y:S02]  /*15a0*/  UIMAD UR31, UR6, UR10, UR31 ;  /* 0x0000000a061f72a4 */ /* 0x000fe4000f8e021f */
[----:B------:R-:W-:-:S12]  /*15b0*/  UIMAD UR30, UR4, UR12, UR30 ;  /* 0x0000000c041e72a4 */ /* 0x000fd8000f8e021e */
.L_x_19:
[----:B------:R-:W-:Y:S01]  /*15c0*/  UISETP.NE.AND UP0, UPT, UR18, 0x2, UPT ;  /* 0x000000021200788c */ /* 0x000fe2000bf05270 */
[----:B------:R-:W-:Y:S09]  /*15d0*/  BRA.U !UP5, `(.L_x_20) ;  /* 0x000000010d0c7547 */ /* 0x000ff2000b800000 */
[----:B------:R-:W-:Y:S01]  /*15e0*/  UCGABAR_WAIT ;  /* 0x0000000000007dc7 */ /* 0x000fe20008000000 */
[----:B------:R-:W-:Y:S01]  /*15f0*/  CCTL.IVALL ;  /* 0x00000000ff00798f */ /* 0x000fe20002000000 */
[----:B------:R-:W-:Y:S05]  /*1600*/  BRA `(.L_x_21) ;  /* 0x0000000000047947 */ /* 0x000fea0003800000 */
.L_x_20:
[----:B------:R-:W-:Y:S06]  /*1610*/  BAR.SYNC.DEFER_BLOCKING 0x0 ;  /* 0x0000000000007b1d */ /* 0x000fec0000010000 */
.L_x_21:
[----:B------:R-:W-:Y:S05]  /*1620*/  BRA.U UP0, `(.L_x_22) ;  /* 0x0000001100ec7547 */ /* 0x000fea000b800000 */
[----:B------:R-:W2:Y:S01]  /*1630*/  LDCU UR6, c[0x0][0x38c] ;  /* 0x00007180ff0677ac */ /* 0x000ea20008000800 */
[----:B------:R-:W3:Y:S01]  /*1640*/  S2UR UR7, SR_CgaCtaId ;  /* 0x00000000000779c3 */ /* 0x000ee20000008800 */
[----:B------:R-:W-:Y:S01]  /*1650*/  PLOP3.LUT P1, PT, PT, PT, UP3, 0x80, 0x8 ;  /* 0x000000000008781c */ /* 0x000fe20003f2f038 */
[----:B------:R-:W-:Y:S01]  /*1660*/  IMAD.MOV.U32 R12, RZ, RZ, 0x1 ;  /* 0x00000001ff0c7424 */ /* 0x000fe200078e00ff */
[----:B------:R-:W-:Y:S01]  /*1670*/  UMOV UR13, 0x400 ;  /* 0x00000400000d7882 */ /* 0x000fe20000000000 */
[----:B------:R-:W-:Y:S01]  /*1680*/  UISETP.NE.AND UP1, UPT, UR18, URZ, UPT ;  /* 0x000000ff1200728c */ /* 0x000fe2000bf25270 */
[----:B------:R-:W-:Y:S01]  /*1690*/  ISETP.EQ.OR P2, PT, R0, RZ, P3 ;  /* 0x000000ff0000720c */ /* 0x000fe20001f42670 */
[----:B------:R-:W-:Y:S01]  /*16a0*/  USEL UR24, URZ, 0x1, UP6 ;  /* 0x00000001ff187887 */ /* 0x000fe2000b000000 */
[----:B------:R-:W-:Y:S02]  /*16b0*/  PLOP3.LUT P1, PT, P1, PT, PT, 0x8, 0x80 ;  /* 0x000000000080781c */ /* 0x000fe40000f2e170 */
[----:B------:R-:W-:Y:S01]  /*16c0*/  CS2R R10, SRZ ;  /* 0x00000000000a7805 */ /* 0x000fe2000001ff00 */
[----:B------:R-:W-:Y:S01]  /*16d0*/  IMAD.MOV.U32 R9, RZ, RZ, RZ ;  /* 0x000000ffff097224 */ /* 0x000fe200078e00ff */
[----:B------:R-:W4:Y:S01]  /*16e0*/  LDCU UR39, c[0x0][0x370] ;  /* 0x00006e00ff2777ac */ /* 0x000f220008000800 */
[----:B------:R-:W-:Y:S01]  /*16f0*/  IMAD.MOV.U32 R8, RZ, RZ, 0x1 ;  /* 0x00000001ff087424 */ /* 0x000fe200078e00ff */
[----:B------:R-:W1:Y:S01]  /*1700*/  LDCU.64 UR28, c[0x0][0x348] ;  /* 0x00006900ff1c77ac */ /* 0x000e620008000a00 */
[----:B--2---:R-:W-:-:S02]  /*1710*/  UIADD3 UR5, UPT, UPT, UR6, 0x3f, URZ ;  /* 0x0000003f06057890 */ /* 0x004fc4000fffe0ff */
[----:B------:R-:W-:Y:S02]  /*1720*/  UIADD3 UR45, UPT, UPT, UR6, 0x7e, URZ ;  /* 0x0000007e062d7890 */ /* 0x000fe4000fffe0ff */
[----:B------:R-:W-:Y:S02]  /*1730*/  USHF.R.S32.HI UR4, URZ, 0x1f, UR5 ;  /* 0x0000001fff047899 */ /* 0x000fe40008011405 */
[----:B---3--:R-:W-:Y:S02]  /*1740*/  USHF.L.U32 UR25, UR7, 0xd, URZ ;  /* 0x0000000d07197899 */ /* 0x008fe400080006ff */
[----:B------:R-:W-:Y:S02]  /*1750*/  ULEA.HI UR4, UR4, UR5, URZ, 0x6 ;  /* 0x0000000504047291 */ /* 0x000fe4000f8f30ff */
[----:B------:R-:W-:Y:S02]  /*1760*/  UIADD3 UR5, UPT, UPT, UR6, -0x1, URZ ;  /* 0xffffffff06057890 */ /* 0x000fe4000fffe0ff */
[----:B------:R-:W-:-:S02]  /*1770*/  USHF.R.S32.HI UR41, URZ, 0x6, UR4 ;  /* 0x00000006ff297899 */ /* 0x000fc40008011404 */
[----:B------:R-:W-:Y:S02]  /*1780*/  UISETP.GE.U32.AND UP2, UPT, UR5, -0x7f, UPT ;  /* 0xffffff810500788c */ /* 0x000fe4000bf46070 */
[----:B------:R-:W-:Y:S02]  /*1790*/  UISETP.LT.U32.AND UP0, UPT, UR41, 0x5, UPT ;  /* 0x000000052900788c */ /* 0x000fe4000bf01070 */
[----:B------:R-:W-:Y:S02]  /*17a0*/  USHF.L.U32 UR44, UR7, 0x6, URZ ;  /* 0x00000006072c7899 */ /* 0x000fe400080006ff */
[----:B------:R-:W-:Y:S02]  /*17b0*/  USEL UR40, UR41, 0x5, UP0 ;  /* 0x0000000529287887 */ /* 0x000fe40008000000 */
[----:B------:R-:W-:Y:S02]  /*17c0*/  ULOP3.LUT UR25, UR25, 0x2000, URZ, 0xc0, !UPT ;  /* 0x0000200019197892 */ /* 0x000fe4000f8ec0ff */
[----:B------:R-:W-:-:S02]  /*17d0*/  UIADD3 UR21, UPT, UPT, UR40, -0x1, URZ ;  /* 0xffffffff28157890 */ /* 0x000fc4000fffe0ff */
[----:B------:R-:W-:Y:S02]  /*17e0*/  ULEA UR13, UR7, UR13, 0x18 ;  /* 0x0000000d070d7291 */ /* 0x000fe4000f8ec0ff */
[----:B------:R-:W-:Y:S01]  /*17f0*/  @UP2 UIADD3 UR21, UPT, UPT, UR40, URZ, URZ ;  /* 0x000000ff28152290 */ /* 0x000fe2000fffe0ff */
[----:B------:R-:W2:Y:S01]  /*1800*/  LDCU UR38, c[0x0][0x374] ;  /* 0x00006e80ff2677ac */ /* 0x000ea20008000800 */
[----:B------:R-:W-:Y:S02]  /*1810*/  ULOP3.LUT UR44, UR44, 0x40, URZ, 0xc0, !UPT ;  /* 0x000000402c2c7892 */ /* 0x000fe4000f8ec0ff */
[----:B------:R-:W-:Y:S02]  /*1820*/  USEL UR24, UR24, 0x2, UP1 ;  /* 0x0000000218187887 */ /* 0x000fe40008800000 */
[----:B------:R-:W-:Y:S02]  /*1830*/  UIADD3 UR25, UPT, UPT, UR13, 0xe400, UR25 ;  /* 0x0000e4000d197890 */ /* 0x000fe4000fffe019 */
[----:B------:R-:W-:-:S02]  /*1840*/  UIADD3 UR43, UPT, UPT, UR41, -UR40, URZ ;  /* 0x80000028292b7290 */ /* 0x000fc4000fffe0ff */
[----:B------:R-:W-:Y:S01]  /*1850*/  UIADD3 UR21, UPT, UPT, UR21, 0x1, URZ ;  /* 0x0000000115157890 */ /* 0x000fe2000fffe0ff */
[----:B-1--4-:R-:W-:-:S11]  /*1860*/  UMOV UR5, URZ ;  /* 0x000000ff00057c82 */ /* 0x012fd60008000000 */
.L_x_42:
[----:B------:R-:W1:Y:S02]  /*1870*/  S2UR UR4, SR_CgaCtaId ;  /* 0x00000000000479c3 */ /* 0x000e640000008800 */
[----:B-1----:R-:W-:-:S09]  /*1880*/  UISETP.NE.AND UP0, UPT, UR4, URZ, UPT ;  /* 0x000000ff0400728c */ /* 0x002fd2000bf05270 */
[----:B------:R-:W-:Y:S05]  /*1890*/  BRA.U UP0, `(.L_x_23) ;  /* 0x0000000100287547 */ /* 0x000fea000b800000 */
[----:B------:R-:W-:Y:S02]  /*18a0*/  LEA R0, R9, UR13, 0x3 ;  /* 0x0000000d09007c11 */ /* 0x000fe4000f8e18ff */
[----:B------:R-:W-:-:S04]  /*18b0*/  SHF.L.U32 R2, R8, 0x1f, RZ ;  /* 0x0000001f08027819 */ /* 0x000fc800000006ff */
[----:B------:R-:W1:Y:S02]  /*18c0*/  SYNCS.PHASECHK.TRANS64.TRYWAIT P0, [R0+URZ+0x110], R2 ;  /* 0x00011002000075a7 */ /* 0x000e6400080011ff */
[----:B-1----:R-:W-:Y:S05]  /*18d0*/  @!P0 BRA `(.L_x_24) ;  /* 0x0000006c00788947 */ /* 0x002fea0003800000 */
.L_x_139:
[----:B------:R-:W-:Y:S01]  /*18e0*/  VIADD R9, R9, 0x1 ;  /* 0x0000000109097836 */ /* 0x000fe20000000000 */
[----:B------:R1:W-:Y:S04]  /*18f0*/  SYNCS.ARRIVE.TRANS64.A1T0 RZ, [R0+URZ+0x100], RZ ;  /* 0x000100ff00ff79a7 */ /* 0x0003e800081000ff */
[----:B------:R-:W-:-:S04]  /*1900*/  ISETP.NE.AND P0, PT, R9, 0x2, PT ;  /* 0x000000020900780c */ /* 0x000fc80003f05270 */
[----:B------:R-:W-:Y:S02]  /*1910*/  SEL R9, R9, RZ, P0 ;  /* 0x000000ff09097207 */ /* 0x000fe40000000000 */
[----:B-1----:R-:W-:-:S04]  /*1920*/  SEL R0, RZ, 0x1, P0 ;  /* 0x00000001ff007807 */ /* 0x002fc80000000000 */
[----:B------:R-:W-:-:S07]  /*1930*/  LOP3.LUT R8, R8, R0, RZ, 0x3c, !PT ;  /* 0x0000000008087212 */ /* 0x000fce00078e3cff */
.L_x_23:
[----:B------:R-:W-:Y:S01]  /*1940*/  ULEA UR4, UR5, UR13, 0x3 ;  /* 0x0000000d05047291 */ /* 0x000fe2000f8e18ff */
[----:B------:R-:W-:Y:S01]  /*1950*/  SHF.L.U32 R0, R12, 0x1f, RZ ;  /* 0x0000001f0c007819 */ /* 0x000fe200000006ff */
[----:B------:R-:W-:Y:S02]  /*1960*/  UISETP.GE.U32.AND UP0, UPT, UR45, 0x7f, UPT ;  /* 0x0000007f2d00788c */ /* 0x000fe4000bf06070 */
[----:B------:R-:W-:Y:S02]  /*1970*/  USHF.L.U32 UR35, UR30, 0x6, URZ ;  /* 0x000000061e237899 */ /* 0x000fe400080006ff */
[----:B------:R-:W-:Y:S01]  /*1980*/  ULEA UR19, UR31, UR44, 0x7 ;  /* 0x0000002c1f137291 */ /* 0x000fe2000f8e38ff */
[----:B------:R-:W-:Y:S02]  /*1990*/  UMOV UR6, URZ ;  /* 0x000000ff00067c82 */ /* 0x000fe40008000000 */
[----:B------:R1:W3:Y:S02]  /*19a0*/  SYNCS.PHASECHK.TRANS64.TRYWAIT P0, [UR4+0x28], R0 ;  /* 0x00002800ff0075a7 */ /* 0x0002e40008001104 */
[----:B------:R-:W-:Y:S07]  /*19b0*/  BRA.U !UP0, `(.L_x_25) ;  /* 0x0000000108b87547 */ /* 0x000fee000b800000 */
[----:B------:R-:W-:Y:S01]  /*19c0*/  UMOV UR10, URZ ;  /* 0x000000ff000a7c82 */ /* 0x000fe20008000000 */
[----:B------:R-:W-:-:S05]  /*19d0*/  UMOV UR4, UR5 ;  /* 0x0000000500047c82 */ /* 0x000fca0008000000 */
.L_x_31:
[----:B------:R-:W-:Y:S01]  /*19e0*/  ULEA UR33, UR4, UR13, 0x3 ;  /* 0x0000000d04217291 */ /* 0x000fe2000f8e18ff */
[----:B---3--:R-:W-:Y:S01]  /*19f0*/  @!P3 MOV R2, 0x6000 ;  /* 0x000060000002b802 */ /* 0x008fe20000000f00 */
[----:B-1-34-:R-:W-:Y:S10]  /*1a00*/  @P0 BRA `(.L_x_26) ;  /* 0x00000000000c0947 */ /* 0x01aff40003800000 */
[----:B------:R-:W-:-:S04]  /*1a10*/  SHF.L.U32 R3, R12, 0x1f, RZ ;  /* 0x0000001f0c037819 */ /* 0x000fc800000006ff */
[----:B------:R-:W3:Y:S02]  /*1a20*/  SYNCS.PHASECHK.TRANS64.TRYWAIT P0, [UR33+0x28], R3 ;  /* 0x00002803ff0075a7 */ /* 0x000ee40008001121 */
[----:B---3--:R-:W-:Y:S05]  /*1a30*/  @!P0 BRA `(.L_x_27) ;  /* 0x0000006c00348947 */ /* 0x008fea0003800000 */
.L_x_26:
[----:B------:R3:W-:Y:S01]  /*1a40*/  @!P3 SYNCS.ARRIVE.TRANS64 RZ, [UR33], R2 ;  /* 0x00000002ffffb9a7 */ /* 0x0007e20008000021 */
[----:B------:R-:W-:-:S04]  /*1a50*/  ULOP3.LUT UR5, UR24, 0x2, URZ, 0xfc, !UPT ;  /* 0x0000000218057892 */ /* 0x000fc8000f8efcff */
[----:B------:R-:W-:-:S09]  /*1a60*/  UISETP.NE.AND UP0, UPT, UR5, 0x2, UPT ;  /* 0x000000020500788c */ /* 0x000fd2000bf05270 */
[----:B------:R-:W-:Y:S05]  /*1a70*/  BRA.U UP0, `(.L_x_28) ;  /* 0x0000000100047547 */ /* 0x000fea000b800000 */
[----:B--2---:R-:W-:Y:S05]  /*1a80*/  BPT.TRAP 0x1 ;  /* 0x000000040000795c */ /* 0x004fea0000300000 */
.L_x_28:
[----:B------:R-:W-:Y:S04]  /*1a90*/  BSSY.RECONVERGENT B0, `(.L_x_29) ;  /* 0x0000003000007945 */ /* 0x000fe80003800200 */
[----:B------:R-:W-:Y:S05]  /*1aa0*/  @P2 BRA `(.L_x_30) ;  /* 0x0000000000042947 */ /* 0x000fea0003800000 */
[----:B--2---:R-:W-:Y:S05]  /*1ab0*/  BPT.TRAP 0x1 ;  /* 0x000000040000795c */ /* 0x004fea0000300000 */
.L_x_30:
[----:B--2---:R-:W-:Y:S05]  /*1ac0*/  BSYNC.RECONVERGENT B0 ;  /* 0x0000000000007941 */ /* 0x004fea0003800200 */
.L_x_29:
[----:B------:R-:W-:Y:S02]  /*1ad0*/  UIADD3 UR5, UPT, UPT, UR4, 0x1, URZ ;  /* 0x0000000104057890 */ /* 0x000fe4000fffe0ff */
[----:B------:R-:W-:Y:S02]  /*1ae0*/  USHF.L.U32 UR34, UR10, 0x6, URZ ;  /* 0x000000060a227899 */ /* 0x000fe400080006ff */
[----:B------:R-:W-:Y:S02]  /*1af0*/  UISETP.NE.AND UP0, UPT, UR5, 0x5, UPT ;  /* 0x000000050500788c */ /* 0x000fe4000bf05270 */
[----:B------:R-:W-:Y:S02]  /*1b00*/  UIADD3 UR10, UPT, UPT, UR10, 0x1, URZ ;  /* 0x000000010a0a7890 */ /* 0x000fe4000fffe0ff */
[----:B------:R-:W-:Y:S02]  /*1b10*/  USEL UR7, URZ, 0x1, UP0 ;  /* 0x00000001ff077887 */ /* 0x000fe40008000000 */
[----:B------:R-:W-:-:S02]  /*1b20*/  USEL UR5, UR5, URZ, UP0 ;  /* 0x000000ff05057287 */ /* 0x000fc40008000000 */
[----:B------:R-:W-:Y:S02]  /*1b30*/  ULEA UR32, UR4, UR13, 0xd ;  /* 0x0000000d04207291 */ /* 0x000fe4000f8e68ff */
[----:B------:R-:W-:Y:S01]  /*1b40*/  ULEA UR6, UR5, UR13, 0x3 ;  /* 0x0000000d05067291 */ /* 0x000fe2000f8e18ff */
[----:B------:R-:W-:Y:S01]  /*1b50*/  LOP3.LUT R12, R12, UR7, RZ, 0x3c, !PT ;  /* 0x000000070c0c7c12 */ /* 0x000fe2000f8e3cff */
[----:B------:R-:W-:Y:S02]  /*1b60*/  UIADD3 UR8, UP1, UPT, UR28, 0x80, URZ ;  /* 0x000000801c087890 */ /* 0x000fe4000ff3e0ff */
[----:B------:R-:W-:Y:S01]  /*1b70*/  UIADD3 UR32, UPT, UPT, UR32, 0x4400, URZ ;  /* 0x0000440020207890 */ /* 0x000fe2000fffe0ff */
[----:B-1----:R-:W-:Y:S01]  /*1b80*/  SHF.L.U32 R0, R12, 0x1f, RZ ;  /* 0x0000001f0c007819 */ /* 0x002fe200000006ff */
[----:B------:R-:W-:Y:S02]  /*1b90*/  UIADD3.X UR9, UPT, UPT, URZ, UR29, URZ, UP1, !UPT ;  /* 0x0000001dff097290 */ /* 0x000fe40008ffe4ff */
[----:B------:R-:W-:Y:S01]  /*1ba0*/  ULEA UR16, UR4, UR25, 0xe ;  /* 0x0000001904107291 */ /* 0x000fe2000f8e70ff */
[----:B------:R4:W1:Y:S01]  /*1bb0*/  SYNCS.PHASECHK.TRANS64.TRYWAIT P0, [UR6+0x28], R0 ;  /* 0x00002800ff0075a7 */ /* 0x0008620008001106 */
[----:B------:R-:W-:Y:S01]  /*1bc0*/  UIADD3 UR6, UP0, UPT, UR28, 0x180, URZ ;  /* 0x000001801c067890 */ /* 0x000fe2000ff1e0ff */
[----:B------:R-:W-:Y:S01]  /*1bd0*/  UMOV UR14, 0x0 ;  /* 0x00000000000e7882 */ /* 0x000fe20000000000 */
[----:B------:R-:W-:-:S02]  /*1be0*/  UMOV UR15, 0x10000000 ;  /* 0x10000000000f7882 */ /* 0x000fc40000000000 */
[----:B------:R-:W-:Y:S01]  /*1bf0*/  UIADD3.X UR7, UPT, UPT, URZ, UR29, URZ, UP0, !UPT ;  /* 0x0000001dff077290 */ /* 0x000fe200087fe4ff */
[----:B------:R-:W-:Y:S01]  /*1c00*/  UTMALDG.3D [UR32], [UR8], desc[UR14] ;  /* 0x00000e20080075b4 */ /* 0x000fe20008011000 */
[----:B------:R-:W-:Y:S01]  /*1c10*/  UISETP.NE.AND UP0, UPT, UR10, UR21, UPT ;  /* 0x000000150a00728c */ /* 0x000fe2000bf05270 */
[----:B------:R-:W-:Y:S01]  /*1c20*/  UMOV UR4, 0x30000 ;  /* 0x0003000000047882 */ /* 0x000fe20000000000 */
[----:B------:R-:W-:Y:S01]  /*1c30*/  UMOV UR20, UR36 ;  /* 0x0000002400147c82 */ /* 0x000fe20008000000 */
[----:B------:R-:W-:Y:S01]  /*1c40*/  UMOV UR17, UR33 ;  /* 0x0000002100117c82 */ /* 0x000fe20008000000 */
[----:B------:R-:W-:-:S03]  /*1c50*/  UMOV UR18, UR34 ;  /* 0x0000002200127c82 */ /* 0x000fc60008000000 */
[----:B------:R2:W-:Y:S02]  /*1c60*/  UTMALDG.3D.MULTICAST [UR16], [UR6], UR4, desc[UR14] ;  /* 0x00000e10060073b4 */ /* 0x0005e40008011804 */
[----:B--2---:R-:W-:Y:S01]  /*1c70*/  UMOV UR6, UR21 ;  /* 0x0000001500067c82 */ /* 0x004fe20008000000 */
[----:B------:R-:W-:Y:S01]  /*1c80*/  UMOV UR4, UR5 ;  /* 0x0000000500047c82 */ /* 0x000fe20008000000 */
[----:B------:R-:W-:Y:S05]  /*1c90*/  BRA.U UP0, `(.L_x_31) ;  /* 0xfffffffd00507547 */ /* 0x000fea000b83ffff */
.L_x_25:
[----:B------:R-:W-:Y:S01]  /*1ca0*/  ULEA UR4, UR5, UR13, 0x3 ;  /* 0x0000000d05047291 */ /* 0x000fe2000f8e18ff */
[----:B-1--4-:R-:W-:Y:S01]  /*1cb0*/  SHF.L.U32 R0, R12, 0x1f, RZ ;  /* 0x0000001f0c007819 */ /* 0x012fe200000006ff */
[----:B------:R-:W-:Y:S01]  /*1cc0*/  @!P1 SYNCS.ARRIVE.TRANS64.A1T0 RZ, [UR13+0x98], RZ ;  /* 0x000098ffffff99a7 */ /* 0x000fe2000810000d */
[----:B------:R-:W-:-:S06]  /*1cd0*/  UISETP.GT.AND UP0, UPT, UR41, UR40, UPT ;  /* 0x000000282900728c */ /* 0x000fcc000bf04270 */
[----:B---3--:R1:W3:Y:S03]  /*1ce0*/  SYNCS.PHASECHK.TRANS64.TRYWAIT P0, [UR4+0x28], R0 ;  /* 0x00002800ff0075a7 */ /* 0x0082e60008001104 */
[----:B------:R-:W-:Y:S05]  /*1cf0*/  BRA.U !UP0, `(.L_x_32) ;  /* 0x0000000108bc7547 */ /* 0x000fea000b800000 */
[----:B------:R-:W-:Y:S01]  /*1d00*/  UIADD3 UR26, UPT, UPT, UR43, UR6, URZ ;  /* 0x000000062b1a7290 */ /* 0x000fe2000fffe0ff */
[----:B------:R-:W-:-:S11]  /*1d10*/  UMOV UR4, UR5 ;  /* 0x0000000500047c82 */ /* 0x000fd60008000000 */
.L_x_38:
[----:B------:R-:W-:Y:S01]  /*1d20*/  ULEA UR9, UR4, UR13, 0x3 ;  /* 0x0000000d04097291 */ /* 0x000fe2000f8e18ff */
[----:B---3--:R-:W-:Y:S01]  /*1d30*/  @!P3 MOV R2, 0x6000 ;  /* 0x000060000002b802 */ /* 0x008fe20000000f00 */
[----:B-1-3--:R-:W-:Y:S10]  /*1d40*/  @P0 BRA `(.L_x_33) ;  /* 0x00000000000c0947 */ /* 0x00aff40003800000 */
[----:B------:R-:W-:-:S04]  /*1d50*/  SHF.L.U32 R3, R12, 0x1f, RZ ;  /* 0x0000001f0c037819 */ /* 0x000fc800000006ff */
[----:B------:R-:W3:Y:S02]  /*1d60*/  SYNCS.PHASECHK.TRANS64.TRYWAIT P0, [UR9+0x28], R3 ;  /* 0x00002803ff0075a7 */ /* 0x000ee40008001109 */
[----:B---3--:R-:W-:Y:S05]  /*1d70*/  @!P0 BRA `(.L_x_34) ;  /* 0x00000068007c8947 */ /* 0x008fea0003800000 */
.L_x_33:
[----:B------:R3:W-:Y:S01]  /*1d80*/  @!P3 SYNCS.ARRIVE.TRANS64 RZ, [UR9], R2 ;  /* 0x00000002ffffb9a7 */ /* 0x0007e20008000009 */
[----:B------:R-:W-:-:S04]  /*1d90*/  ULOP3.LUT UR5, UR24, 0x2, URZ, 0xfc, !UPT ;  /* 0x0000000218057892 */ /* 0x000fc8000f8efcff */
[----:B------:R-:W-:-:S09]  /*1da0*/  UISETP.NE.AND UP0, UPT, UR5, 0x2, UPT ;  /* 0x000000020500788c */ /* 0x000fd2000bf05270 */
[----:B------:R-:W-:Y:S05]  /*1db0*/  BRA.U UP0, `(.L_x_35) ;  /* 0x0000000100047547 */ /* 0x000fea000b800000 */
[----:B--2---:R-:W-:Y:S05]  /*1dc0*/  BPT.TRAP 0x1 ;  /* 0x000000040000795c */ /* 0x004fea0000300000 */
.L_x_35:
[----:B------:R-:W-:Y:S04]  /*1dd0*/  BSSY.RECONVERGENT B0, `(.L_x_36) ;  /* 0x0000003000007945 */ /* 0x000fe80003800200 */
[----:B------:R-:W-:Y:S05]  /*1de0*/  @P2 BRA `(.L_x_37) ;  /* 0x0000000000042947 */ /* 0x000fea0003800000 */
[----:B--2---:R-:W-:Y:S05]  /*1df0*/  BPT.TRAP 0x1 ;  /* 0x000000040000795c */ /* 0x004fea0000300000 */
.L_x_37:
[----:B--2---:R-:W-:Y:S05]  /*1e00*/  BSYNC.RECONVERGENT B0 ;  /* 0x0000000000007941 */ /* 0x004fea0003800200 */
.L_x_36:
[----:B------:R-:W-:Y:S02]  /*1e10*/  UIADD3 UR5, UPT, UPT, UR4, 0x1, URZ ;  /* 0x0000000104057890 */ /* 0x000fe4000fffe0ff */
[----:B------:R-:W-:Y:S02]  /*1e20*/  UIADD3 UR14, UP1, UPT, UR28, 0x80, URZ ;  /* 0x000000801c0e7890 */ /* 0x000fe4000ff3e0ff */
[----:B------:R-:W-:Y:S02]  /*1e30*/  UISETP.NE.AND UP0, UPT, UR5, 0x5, UPT ;  /* 0x000000050500788c */ /* 0x000fe4000bf05270 */
[----:B------:R-:W-:Y:S02]  /*1e40*/  USHF.L.U32 UR10, UR6, 0x6, URZ ;  /* 0x00000006060a7899 */ /* 0x000fe400080006ff */
[----:B------:R-:W-:Y:S02]  /*1e50*/  USEL UR8, URZ, 0x1, UP0 ;  /* 0x00000001ff087887 */ /* 0x000fe40008000000 */
[----:B------:R-:W-:-:S02]  /*1e60*/  USEL UR5, UR5, URZ, UP0 ;  /* 0x000000ff05057287 */ /* 0x000fc40008000000 */
[----:B------:R-:W-:Y:S02]  /*1e70*/  UIADD3 UR22, UP0, UPT, UR28, 0x180, URZ ;  /* 0x000001801c167890 */ /* 0x000fe4000ff1e0ff */
[----:B------:R-:W-:Y:S01]  /*1e80*/  LOP3.LUT R12, R12, UR8, RZ, 0x3c, !PT ;  /* 0x000000080c0c7c12 */ /* 0x000fe2000f8e3cff */
[----:B------:R-:W-:Y:S02]  /*1e90*/  ULEA UR8, UR4, UR13, 0xd ;  /* 0x0000000d04087291 */ /* 0x000fe4000f8e68ff */
[----:B------:R-:W-:Y:S01]  /*1ea0*/  ULEA UR7, UR5, UR13, 0x3 ;  /* 0x0000000d05077291 */ /* 0x000fe2000f8e18ff */
[----:B-1----:R-:W-:Y:S01]  /*1eb0*/  SHF.L.U32 R0, R12, 0x1f, RZ ;  /* 0x0000001f0c007819 */ /* 0x002fe200000006ff */
[----:B------:R-:W-:Y:S02]  /*1ec0*/  UIADD3 UR8, UPT, UPT, UR8, 0x4400, URZ ;  /* 0x0000440008087890 */ /* 0x000fe4000fffe0ff */
[----:B------:R-:W-:Y:S02]  /*1ed0*/  UIADD3.X UR15, UPT, UPT, URZ, UR29, URZ, UP1, !UPT ;  /* 0x0000001dff0f7290 */ /* 0x000fe40008ffe4ff */
[----:B------:R-:W-:-:S02]  /*1ee0*/  ULEA UR16, UR4, UR25, 0xe ;  /* 0x0000001904107291 */ /* 0x000fc4000f8e70ff */
[----:B------:R-:W-:Y:S01]  /*1ef0*/  UIADD3.X UR23, UPT, UPT, URZ, UR29, URZ, UP0, !UPT ;  /* 0x0000001dff177290 */ /* 0x000fe200087fe4ff */
[----:B------:R4:W1:Y:S01]  /*1f00*/  SYNCS.PHASECHK.TRANS64.TRYWAIT P0, [UR7+0x28], R0 ;  /* 0x00002800ff0075a7 */ /* 0x0008620008001107 */
[----:B------:R-:W-:Y:S01]  /*1f10*/  UMOV UR30, 0x0 ;  /* 0x00000000001e7882 */ /* 0x000fe20000000000 */
[----:B------:R-:W-:Y:S01]  /*1f20*/  UMOV UR31, 0x10000000 ;  /* 0x10000000001f7882 */ /* 0x000fe20000000000 */
[----:B------:R-:W-:Y:S01]  /*1f30*/  UMOV UR11, UR35 ;  /* 0x00000023000b7c82 */ /* 0x000fe20008000000 */
[----:B------:R-:W-:Y:S01]  /*1f40*/  UMOV UR12, UR36 ;  /* 0x00000024000c7c82 */ /* 0x000fe20008000000 */
[----:B------:R-:W-:Y:S01]  /*1f50*/  UMOV UR7, 0x30000 ;  /* 0x0003000000077882 */ /* 0x000fe20000000000 */
[----:B------:R-:W-:Y:S01]  /*1f60*/  UMOV UR20, UR36 ;  /* 0x0000002400147c82 */ /* 0x000fe20008000000 */
[----:B------:R-:W-:Y:S01]  /*1f70*/  UMOV UR17, UR9 ;  /* 0x0000000900117c82 */ /* 0x000fe20008000000 */
[----:B------:R-:W-:Y:S01]  /*1f80*/  UMOV UR18, UR10 ;  /* 0x0000000a00127c82 */ /* 0x000fe20008000000 */
[----:B------:R4:W-:Y:S01]  /*1f90*/  UTMALDG.3D [UR8], [UR14], desc[UR30] ;  /* 0x00001e080e0075b4 */ /* 0x0009e20008011000 */
[----:B------:R-:W-:Y:S01]  /*1fa0*/  UIADD3 UR6, UPT, UPT, UR6, 0x1, URZ ;  /* 0x0000000106067890 */ /* 0x000fe2000fffe0ff */
[----:B------:R-:W-:-:S03]  /*1fb0*/  UMOV UR4, UR5 ;  /* 0x0000000500047c82 */ /* 0x000fc60008000000 */
[----:B------:R-:W-:Y:S01]  /*1fc0*/  UISETP.NE.AND UP0, UPT, UR6, UR26, UPT ;  /* 0x0000001a0600728c */ /* 0x000fe2000bf05270 */
[----:B------:R4:W-:Y:S08]  /*1fd0*/  UTMALDG.3D.MULTICAST [UR16], [UR22], UR7, desc[UR30] ;  /* 0x00001e10160073b4 */ /* 0x0009f00008011807 */
[----:B----4-:R-:W-:Y:S05]  /*1fe0*/  BRA.U UP0, `(.L_x_38) ;  /* 0xfffffffd004c7547 */ /* 0x010fea000b83ffff */
.L_x_32:
[C---:B------:R-:W-:Y:S01]  /*1ff0*/  LEA R3, R11.reuse, UR13, 0x3 ;  /* 0x0000000d0b037c11 */ /* 0x040fe2000f8e18ff */
[----:B------:R-:W-:Y:S01]  /*2000*/  NOP ;  /* 0x0000000000007918 */ /* 0x000fe20000000000 */
[----:B-1----:R-:W-:Y:S02]  /*2010*/  SHF.L.U32 R0, R10, 0x1f, RZ ;  /* 0x0000001f0a007819 */ /* 0x002fe400000006ff */
[----:B------:R-:W-:Y:S02]  /*2020*/  LEA R4, R11, UR13, 0x4 ;  /* 0x0000000d0b047c11 */ /* 0x000fe4000f8e20ff */
[----:B---3--:R-:W1:Y:S02]  /*2030*/  SYNCS.PHASECHK.TRANS64.TRYWAIT P0, [R3+URZ+0xa0], R0 ;  /* 0x0000a000030075a7 */ /* 0x008e6400080011ff */
[----:B-1----:R-:W-:Y:S05]  /*2040*/  @!P0 BRA `(.L_x_39) ;  /* 0x0000006400e08947 */ /* 0x002fea0003800000 */
.L_x_142:
[----:B------:R-:W3:Y:S01]  /*2050*/  LDS.128 R4, [R4+0x130] ;  /* 0x0001300004047984 */ /* 0x000ee20000000c00 */
[----:B------:R-:W-:Y:S01]  /*2060*/  UISETP.GE.AND UP0, UPT, UR42, 0x1, UPT ;  /* 0x000000012a00788c */ /* 0x000fe2000bf06270 */
[----:B------:R-:W-:Y:S01]  /*2070*/  @!PT LDS RZ, [RZ] ;  /* 0x00000000fffff984 */ /* 0x000fe20000000800 */
[----:B------:R-:W-:Y:S01]  /*2080*/  @!PT LDS RZ, [RZ] ;  /* 0x00000000fffff984 */ /* 0x000fe20000000800 */
[----:B------:R-:W-:Y:S01]  /*2090*/  @!PT LDS RZ, [RZ] ;  /* 0x00000000fffff984 */ /* 0x000fe20000000800 */
[----:B------:R-:W-:Y:S01]  /*20a0*/  @!PT LDS RZ, [RZ] ;  /* 0x00000000fffff984 */ /* 0x000fe20000000800 */
[----:B------:R4:W-:Y:S06]  /*20b0*/  MEMBAR.ALL.CTA ;  /* 0x0000000000007992 */ /* 0x0009ec0000008000 */
[----:B----4-:R-:W4:Y:S01]  /*20c0*/  FENCE.VIEW.ASYNC.S ;  /* 0x00000000000073c6 */ /* 0x010f220000000000 */
[----:B---3--:R-:W-:-:S13]  /*20d0*/  LOP3.LUT P0, RZ, R6, 0x1, RZ, 0xc0, !PT ;  /* 0x0000000106ff7812 */ /* 0x008fda000780c0ff */
[----:B----4-:R-:W-:Y:S01]  /*20e0*/  VOTEU.ANY UP1, P0 ;  /* 0x0000000000ff7886 */ /* 0x010fe20000020100 */
[----:B------:R-:W-:-:S13]  /*20f0*/  PLOP3.LUT P0, PT, PT, PT, UP1, 0x80, 0x8 ;  /* 0x000000000008781c */ /* 0x000fda0003f0f018 */
[----:B-1----:R-:W-:Y:S02]  /*2100*/  @P0 LOP3.LUT R0, R5, 0xffff, RZ, 0xc0, !PT ;  /* 0x0000ffff05000812 */ /* 0x002fe400078ec0ff */
[----:B------:R-:W-:Y:S02]  /*2110*/  @P0 MOV R2, R4 ;  /* 0x0000000400020202 */ /* 0x000fe40000000f00 */
[----:B------:R-:W-:Y:S01]  /*2120*/  @P0 R2UR UR6, R0 ;  /* 0x00000000000602ca */ /* 0x000fe200000e0000 */
[----:B------:R-:W-:Y:S01]  /*2130*/  VIADD R0, R3, 0xb0 ;  /* 0x000000b003007836 */ /* 0x000fe20000000000 */
[----:B------:R-:W-:Y:S02]  /*2140*/  @P0 SHF.R.U32.HI R4, RZ, 0x10, R5 ;  /* 0x00000010ff040819 */ /* 0x000fe40000011605 */
[----:B------:R-:W-:Y:S02]  /*2150*/  @P0 R2UR UR7, R2 ;  /* 0x00000000020702ca */ /* 0x000fe400000e0000 */
[----:B------:R-:W-:-:S02]  /*2160*/  PRMT R0, RZ, 0x654, R0 ;  /* 0x00000654ff007816 */ /* 0x000fc40000000000 */
[----:B------:R-:W-:Y:S02]  /*2170*/  @P0 R2UR UR4, R4 ;  /* 0x00000000040402ca */ /* 0x000fe400000e0000 */
[----:B------:R1:W-:Y:S03]  /*2180*/  SYNCS.ARRIVE.TRANS64.RED.A1T0 RZ, [R0+URZ], RZ ;  /* 0x000000ff00ff79a7 */ /* 0x0003e600081004ff */
[----:B------:R-:W-:-:S04]  /*2190*/  @UP1 UMOV UR27, UR6 ;  /* 0x00000006001b1c82 */ /* 0x000fc80008000000 */
[----:B------:R-:W-:-:S04]  /*21a0*/  @UP1 UMOV UR37, UR7 ;  /* 0x0000000700251c82 */ /* 0x000fc80008000000 */
[----:B------:R-:W-:Y:S01]  /*21b0*/  @UP1 UMOV UR36, UR4 ;  /* 0x0000000400241c82 */ /* 0x000fe20008000000 */
[----:B------:R-:W-:Y:S05]  /*21c0*/  BRA.U !UP0, `(.L_x_40) ;  /* 0x0000000108d47547 */ /* 0x000fea000b800000 */
[----:B------:R-:W2:Y:S01]  /*21d0*/  LDCU.128 UR16, c[0x0][0xb10] ;  /* 0x00016200ff1077ac */ /* 0x000ea20008000c00 */
[----:B------:R-:W3:Y:S01]  /*21e0*/  LDCU UR12, c[0x0][0xb20] ;  /* 0x00016400ff0c77ac */ /* 0x000ee20008000800 */
[----:B------:R-:W4:Y:S01]  /*21f0*/  LDCU UR20, c[0x0][0xb0c] ;  /* 0x00016180ff1477ac */ /* 0x000f220008000800 */
[----:B------:R-:W1:Y:S01]  /*2200*/  LDCU.64 UR8, c[0x0][0xb28] ;  /* 0x00016500ff0877ac */ /* 0x000e620008000a00 */
[----:B------:R-:W-:Y:S02]  /*2210*/  UISETP.NE.AND UP3, UPT, UR42, 0x1, UPT ;  /* 0x000000012a00788c */ /* 0x000fe4000bf65270 */
[----:B--2---:R-:W-:Y:S02]  /*2220*/  UIMAD.WIDE.U32 UR10, UR38, UR19, URZ ;  /* 0x00000013260a72a5 */ /* 0x004fe4000f8e00ff */
[----:B------:R-:W-:Y:S02]  /*2230*/  UIMAD.WIDE.U32 UR6, UR39, UR16, URZ ;  /* 0x00000010270672a5 */ /* 0x000fe4000f8e00ff */
[----:B------:R-:W-:-:S02]  /*2240*/  UISETP.NE.AND UP0, UPT, UR18, 0x1, UPT ;  /* 0x000000011200788c */ /* 0x000fc4000bf05270 */
[----:B------:R-:W-:Y:S01]  /*2250*/  UIMAD.WIDE.U32 UR22, UR27, UR19, URZ ;  /* 0x000000131b1672a5 */ /* 0x000fe2000f8e00ff */
[----:B------:R-:W-:Y:S02]  /*2260*/  UMOV UR10, UR11 ;  /* 0x0000000b000a7c82 */ /* 0x000fe40008000000 */
[----:B------:R-:W-:Y:S01]  /*2270*/  UMOV UR6, UR7 ;  /* 0x0000000700067c82 */ /* 0x000fe20008000000 */
[----:B---3--:R-:W-:Y:S02]  /*2280*/  USHF.R.U32.HI UR10, URZ, UR12, UR10 ;  /* 0x0000000cff0a7299 */ /* 0x008fe4000801160a */
[----:B------:R-:W-:Y:S02]  /*2290*/  USHF.R.U32.HI UR7, URZ, UR17, UR6 ;  /* 0x00000011ff077299 */ /* 0x000fe40008011606 */
[----:B----4-:R-:W-:Y:S02]  /*22a0*/  UISETP.NE.AND UP2, UPT, UR20, 0x1, UPT ;  /* 0x000000011400788c */ /* 0x010fe4000bf45270 */
[----:B------:R-:W-:-:S02]  /*22b0*/  USEL UR6, UR38, UR10, !UP0 ;  /* 0x0000000a26067287 */ /* 0x000fc4000c000000 */
[----:B------:R-:W-:Y:S02]  /*22c0*/  USEL UR7, UR39, UR7, !UP2 ;  /* 0x0000000727077287 */ /* 0x000fe4000d000000 */
[----:B-1----:R-:W-:Y:S01]  /*22d0*/  UIMAD.WIDE.U32 UR10, UR6, UR8, URZ ;  /* 0x00000008060a72a5 */ /* 0x002fe2000f8e00ff */
[----:B------:R-:W-:Y:S01]  /*22e0*/  UMOV UR4, UR23 ;  /* 0x0000001700047c82 */ /* 0x000fe20008000000 */
[----:B------:R-:W-:Y:S02]  /*22f0*/  UIMAD.WIDE.U32 UR14, UR37, UR16, URZ ;  /* 0x00000010250e72a5 */ /* 0x000fe4000f8e00ff */
[----:B------:R-:W-:-:S03]  /*2300*/  UIMAD.WIDE.U32 UR22, UR7, UR8, URZ ;  /* 0x00000008071672a5 */ /* 0x000fc6000f8e00ff */
[----:B------:R-:W-:Y:S01]  /*2310*/  UMOV UR10, UR11 ;  /* 0x0000000b000a7c82 */ /* 0x000fe20008000000 */
[----:B------:R-:W-:Y:S02]  /*2320*/  USHF.R.U32.HI UR4, URZ, UR12, UR4 ;  /* 0x0000000cff047299 */ /* 0x000fe40008011604 */
[----:B------:R-:W-:Y:S01]  /*2330*/  @UP3 USHF.R.U32.HI UR6, URZ, UR9, UR10 ;  /* 0x00000009ff063299 */ /* 0x000fe2000801160a */
[----:B------:R-:W-:Y:S01]  /*2340*/  UMOV UR14, UR15 ;  /* 0x0000000f000e7c82 */ /* 0x000fe20008000000 */
[----:B------:R-:W-:Y:S01]  /*2350*/  UMOV UR22, UR23 ;  /* 0x0000001700167c82 */ /* 0x000fe20008000000 */
[----:B------:R-:W-:Y:S02]  /*2360*/  USHF.R.U32.HI UR17, URZ, UR17, UR14 ;  /* 0x00000011ff117299 */ /* 0x000fe4000801160e */
[----:B------:R-:W-:Y:S02]  /*2370*/  USEL UR4, UR27, UR4, !UP0 ;  /* 0x000000041b047287 */ /* 0x000fe4000c000000 */
[----:B------:R-:W-:-:S02]  /*2380*/  @UP3 USHF.R.U32.HI UR7, URZ, UR9, UR22 ;  /* 0x00000009ff073299 */ /* 0x000fc40008011616 */
[----:B------:R-:W-:Y:S02]  /*2390*/  UIMAD UR10, UR42, UR6, URZ ;  /* 0x000000062a0a72a4 */ /* 0x000fe4000f8e02ff */
[----:B------:R-:W-:Y:S02]  /*23a0*/  USEL UR6, UR37, UR17, !UP2 ;  /* 0x0000001125067287 */ /* 0x000fe4000d000000 */
[----:B------:R-:W-:Y:S02]  /*23b0*/  UIMAD UR12, UR42, UR7, URZ ;  /* 0x000000072a0c72a4 */ /* 0x000fe4000f8e02ff */
[----:B------:R-:W-:Y:S02]  /*23c0*/  UISETP.GE.AND UP0, UPT, UR4, UR10, UPT ;  /* 0x0000000a0400728c */ /* 0x000fe4000bf06270 */
[----:B------:R-:W-:Y:S02]  /*23d0*/  UIMAD.WIDE.U32 UR10, UR4, UR8, URZ ;  /* 0x00000008040a72a5 */ /* 0x000fe4000f8e00ff */
[----:B------:R-:W-:-:S02]  /*23e0*/  UISETP.GE.OR UP0, UPT, UR6, UR12, UP0 ;  /* 0x0000000c0600728c */ /* 0x000fc40008706670 */
[----:B------:R-:W-:Y:S02]  /*23f0*/  UIMAD.WIDE.U32 UR14, UR6, UR8, URZ ;  /* 0x00000008060e72a5 */ /* 0x000fe4000f8e00ff */
[----:B------:R-:W-:Y:S01]  /*2400*/  UIADD3 UR12, UPT, UPT, -UR6, URZ, URZ ;  /* 0x000000ff060c7290 */ /* 0x000fe2000fffe1ff */
[----:B------:R-:W-:Y:S01]  /*2410*/  UMOV UR10, UR11 ;  /* 0x0000000b000a7c82 */ /* 0x000fe20008000000 */
[----:B------:R-:W-:Y:S02]  /*2420*/  UIADD3 UR11, UPT, UPT, -UR4, URZ, URZ ;  /* 0x000000ff040b7290 */ /* 0x000fe4000fffe1ff */
[----:B------:R-:W-:-:S03]  /*2430*/  USHF.R.U32.HI UR10, URZ, UR9, UR10 ;  /* 0x00000009ff0a7299 */ /* 0x000fc6000801160a */
[----:B------:R-:W-:Y:S01]  /*2440*/  @!UP0 UMOV UR8, UR15 ;  /* 0x0000000f00088c82 */ /* 0x000fe20008000000 */
[----:B------:R-:W-:Y:S02]  /*2450*/  UIMAD UR11, UR18, UR11, UR27 ;  /* 0x0000000b120b72a4 */ /* 0x000fe4000f8e021b */
[----:B------:R-:W-:Y:S02]  /*2460*/  USEL UR10, UR4, UR10, !UP3 ;  /* 0x0000000a040a7287 */ /* 0x000fe4000d800000 */
[----:B------:R-:W-:Y:S02]  /*2470*/  @!UP0 USHF.R.U32.HI UR8, URZ, UR9, UR8 ;  /* 0x00000009ff088299 */ /* 0x000fe40008011608 */
[----:B------:R-:W-:Y:S02]  /*2480*/  UIADD3 UR9, UPT, UPT, -UR10, URZ, URZ ;  /* 0x000000ff0a097290 */ /* 0x000fe4000fffe1ff */
[----:B------:R-:W-:Y:S02]  /*2490*/  @!UP0 USEL UR8, UR6, UR8, !UP3 ;  /* 0x0000000806088287 */ /* 0x000fe4000d800000 */
[----:B------:R-:W-:-:S02]  /*24a0*/  UIMAD UR9, UR42, UR9, UR4 ;  /* 0x000000092a0972a4 */ /* 0x000fc4000f8e0204 */
[----:B------:R-:W-:Y:S02]  /*24b0*/  @!UP0 UIADD3 UR10, UPT, UPT, UR10, -UR8, URZ ;  /* 0x800000080a0a8290 */ /* 0x000fe4000fffe0ff */
[----:B------:R-:W-:Y:S02]  /*24c0*/  @!UP0 UIMAD UR8, UR9, UR7, UR8 ;  /* 0x00000007090882a4 */ /* 0x000fe4000f8e0208 */
[----:B------:R-:W-:Y:S02]  /*24d0*/  @!UP0 UIMAD UR4, UR42, UR10, UR6 ;  /* 0x0000000a2a0482a4 */ /* 0x000fe4000f8e0206 */
[----:B------:R-:W-:Y:S02]  /*24e0*/  UIMAD UR7, UR20, UR12, UR37 ;  /* 0x0000000c140772a4 */ /* 0x000fe4000f8e0225 */
[----:B------:R-:W-:Y:S01]  /*24f0*/  UIMAD UR27, UR4, UR18, UR11 ;  /* 0x00000012041b72a4 */ /* 0x000fe2000f8e020b */
[----:B------:R-:W-:Y:S02]  /*2500*/  @!UP0 UMOV UR6, UR8 ;  /* 0x0000000800068c82 */ /* 0x000fe40008000000 */
[----:B------:R-:W-:-:S12]  /*2510*/  UIMAD UR37, UR6, UR20, UR7 ;  /* 0x00000014062572a4 */ /* 0x000fd8000f8e0207 */
.L_x_40:
[----:B------:R-:W3:Y:S02]  /*2520*/  LDCU UR4, c[0x0][0xb30] ;  /* 0x00016600ff0477ac */ /* 0x000ee40008000800 */
[----:B---3--:R-:W-:-:S09]  /*2530*/  UISETP.NE.AND UP0, UPT, UR4, 0x1, UPT ;  /* 0x000000010400788c */ /* 0x008fd2000bf05270 */
[----:B------:R-:W-:Y:S05]  /*2540*/  BRA.U UP0, `(.L_x_41) ;  /* 0x0000000100447547 */ /* 0x000fea000b800000 */
[----:B------:R-:W3:Y:S01]  /*2550*/  LDCU.128 UR16, c[0x0][0xb10] ;  /* 0x00016200ff1077ac */ /* 0x000ee20008000c00 */
[----:B------:R-:W4:Y:S01]  /*2560*/  LDCU UR10, c[0x0][0xb0c] ;  /* 0x00016180ff0a77ac */ /* 0x000f220008000800 */
[----:B------:R-:W1:Y:S01]  /*2570*/  LDCU UR11, c[0x0][0xb20] ;  /* 0x00016400ff0b77ac */ /* 0x000e620008000800 */
[----:B---3--:R-:W-:Y:S02]  /*2580*/  UIMAD.WIDE.U32 UR8, UR37, UR16, URZ ;  /* 0x00000010250872a5 */ /* 0x008fe4000f8e00ff */
[----:B------:R-:W-:Y:S02]  /*2590*/  UIMAD.WIDE.U32 UR6, UR27, UR19, URZ ;  /* 0x000000131b0672a5 */ /* 0x000fe4000f8e00ff */
[----:B----4-:R-:W-:Y:S02]  /*25a0*/  UISETP.NE.AND UP2, UPT, UR10, 0x1, UPT ;  /* 0x000000010a00788c */ /* 0x010fe4000bf45270 */
[----:B------:R-:W-:Y:S01]  /*25b0*/  UISETP.NE.AND UP0, UPT, UR18, 0x1, UPT ;  /* 0x000000011200788c */ /* 0x000fe2000bf05270 */
[----:B------:R-:W-:-:S02]  /*25c0*/  UMOV UR8, UR9 ;  /* 0x0000000900087c82 */ /* 0x000fc40008000000 */
[----:B------:R-:W-:Y:S01]  /*25d0*/  UMOV UR4, UR7 ;  /* 0x0000000700047c82 */ /* 0x000fe20008000000 */
[----:B------:R-:W-:Y:S02]  /*25e0*/  USHF.R.U32.HI UR17, URZ, UR17, UR8 ;  /* 0x00000011ff117299 */ /* 0x000fe40008011608 */
[----:B-1----:R-:W-:Y:S02]  /*25f0*/  USHF.R.U32.HI UR4, URZ, UR11, UR4 ;  /* 0x0000000bff047299 */ /* 0x002fe40008011604 */
[----:B------:R-:W-:Y:S02]  /*2600*/  USEL UR6, UR37, UR17, !UP2 ;  /* 0x0000001125067287 */ /* 0x000fe4000d000000 */
[----:B------:R-:W-:-:S04]  /*2610*/  USEL UR4, UR27, UR4, !UP0 ;  /* 0x000000041b047287 */ /* 0x000fc8000c000000 */
[----:B------:R-:W-:Y:S02]  /*2620*/  UIADD3 UR7, UPT, UPT, UR6, -UR4, URZ ;  /* 0x8000000406077290 */ /* 0x000fe4000fffe0ff */
[----:B------:R-:W-:Y:S02]  /*2630*/  UIADD3 UR4, UPT, UPT, -UR6, UR4, URZ ;  /* 0x0000000406047290 */ /* 0x000fe4000fffe1ff */
[----:B------:R-:W-:Y:S02]  /*2640*/  UIMAD UR27, UR7, UR18, UR27 ;  /* 0x00000012071b72a4 */ /* 0x000fe4000f8e021b */
[----:B------:R-:W-:-:S12]  /*2650*/  UIMAD UR37, UR4, UR10, UR37 ;  /* 0x0000000a042572a4 */ /* 0x000fd8000f8e0225 */
.L_x_41:
[----:B------:R-:W-:Y:S01]  /*2660*/  VIADD R11, R11, 0x1 ;  /* 0x000000010b0b7836 */ /* 0x000fe20000000000 */
[----:B------:R-:W-:Y:S02]  /*2670*/  R2UR UR6, R48 ;  /* 0x00000000300672ca */ /* 0x000fe400000e0000 */
[----:B------:R-:W-:Y:S02]  /*2680*/  R2UR UR4, R47 ;  /* 0x000000002f0472ca */ /* 0x000fe400000e0000 */
[C---:B------:R-:W-:Y:S02]  /*2690*/  ISETP.NE.AND P0, PT, R11.reuse, 0x2, PT ;  /* 0x000000020b00780c */ /* 0x040fe40003f05270 */
[----:B------:R-:W-:Y:S02]  /*26a0*/  PLOP3.LUT P1, PT, PT, PT, PT, 0x80, 0x8 ;  /* 0x000000000008781c */ /* 0x000fe40003f2f070 */
[----:B-1----:R-:W-:Y:S02]  /*26b0*/  SEL R0, RZ, 0x1, P0 ;  /* 0x00000001ff007807 */ /* 0x002fe40000000000 */
[----:B------:R-:W-:-:S02]  /*26c0*/  SEL R11, R11, RZ, P0 ;  /* 0x000000ff0b0b7207 */ /* 0x000fc40000000000 */
[----:B------:R-:W-:Y:S01]  /*26d0*/  LOP3.LUT R10, R10, R0, RZ, 0x3c, !PT ;  /* 0x000000000a0a7212 */ /* 0x000fe200078e3cff */
[----:B------:R-:W-:Y:S02]  /*26e0*/  UIADD3 UR30, UPT, UPT, UR37, UR6, URZ ;  /* 0x00000006251e7290 */ /* 0x000fe4000fffe0ff */
[----:B------:R-:W-:Y:S01]  /*26f0*/  UIADD3 UR31, UPT, UPT, UR27, UR4, URZ ;  /* 0x000000041b1f7290 */ /* 0x000fe2000fffe0ff */
[----:B------:R-:W-:Y:S11]  /*2700*/  BRA.U UP1, `(.L_x_42) ;  /* 0xfffffff101587547 */ /* 0x000ff6000b83ffff */
[----:B------:R-:W-:Y:S01]  /*2710*/  UIADD3 UR13, UPT, UPT, UR13, 0x28, URZ ;  /* 0x000000280d0d7890 */ /* 0x000fe2000fffe0ff */
[----:B------:R-:W-:-:S03]  /*2720*/  SHF.L.U32 R2, R12, 0x1f, RZ ;  /* 0x0000001f0c027819 */ /* 0x000fc600000006ff */
[----:B------:R-:W-:-:S09]  /*2730*/  ULEA UR4, UR5, UR13, 0x3 ;  /* 0x0000000d05047291 */ /* 0x000fd2000f8e18ff */
[----:B------:R-:W1:Y:S02]  /*2740*/  SYNCS.PHASECHK.TRANS64.TRYWAIT P0, [UR4], R2 ;  /* 0x00000002ff0075a7 */ /* 0x000e640008001104 */
[----:B-1----:R-:W-:Y:S05]  /*2750*/  @!P0 BRA `(.L_x_43) ;  /* 0x0000006000308947 */ /* 0x002fea0003800000 */
.L_x_144:
[----:B------:R-:W-:-:S04]  /*2760*/  UIADD3 UR4, UPT, UPT, UR5, 0x1, URZ ;  /* 0x0000000105047890 */ /* 0x000fc8000fffe0ff */
[----:B------:R-:W-:-:S04]  /*2770*/  UISETP.NE.AND UP0, UPT, UR4, 0x5, UPT ;  /* 0x000000050400788c */ /* 0x000fc8000bf05270 */
[----:B------:R-:W-:Y:S02]  /*2780*/  USEL UR6, URZ, 0x1, UP0 ;  /* 0x00000001ff067887 */ /* 0x000fe40008000000 */
[----:B------:R-:W-:-:S04]  /*2790*/  USEL UR4, UR4, URZ, UP0 ;  /* 0x000000ff04047287 */ /* 0x000fc80008000000 */
[----:B------:R-:W-:Y:S01]  /*27a0*/  ULEA UR5, UR4, UR13, 0x3 ;  /* 0x0000000d04057291 */ /* 0x000fe2000f8e18ff */
[----:B-1----:R-:W-:-:S04]  /*27b0*/  LOP3.LUT R2, R12, UR6, RZ, 0x3c, !PT ;  /* 0x000000060c027c12 */ /* 0x002fc8000f8e3cff */
[----:B------:R-:W-:-:S04]  /*27c0*/  SHF.L.U32 R3, R2, 0x1f, RZ ;  /* 0x0000001f02037819 */ /* 0x000fc800000006ff */
[----:B------:R-:W1:Y:S02]  /*27d0*/  SYNCS.PHASECHK.TRANS64.TRYWAIT P0, [UR5], R3 ;  /* 0x00000003ff0075a7 */ /* 0x000e640008001105 */
[----:B-1----:R-:W-:Y:S05]  /*27e0*/  @!P0 BRA `(.L_x_44) ;  /* 0x0000006000248947 */ /* 0x002fea0003800000 */
.L_x_146:
[----:B------:R-:W-:-:S04]  /*27f0*/  UIADD3 UR4, UPT, UPT, UR4, 0x1, URZ ;  /* 0x0000000104047890 */ /* 0x000fc8000fffe0ff */
[----:B------:R-:W-:-:S04]  /*2800*/  UISETP.NE.AND UP0, UPT, UR4, 0x5, UPT ;  /* 0x000000050400788c */ /* 0x000fc8000bf05270 */
[----:B------:R-:W-:Y:S02]  /*2810*/  USEL UR6, URZ, 0x1, UP0 ;  /* 0x00000001ff067887 */ /* 0x000fe40008000000 */
[----:B------:R-:W-:-:S04]  /*2820*/  USEL UR4, UR4, URZ, UP0 ;  /* 0x000000ff04047287 */ /* 0x000fc80008000000 */
[----:B------:R-:W-:Y:S01]  /*2830*/  ULEA UR5, UR4, UR13, 0x3 ;  /* 0x0000000d04057291 */ /* 0x000fe2000f8e18ff */
[----:B------:R-:W-:-:S04]  /*2840*/  LOP3.LUT R2, R2, UR6, RZ, 0x3c, !PT ;  /* 0x0000000602027c12 */ /* 0x000fc8000f8e3cff */
[----:B-1----:R-:W-:-:S04]  /*2850*/  SHF.L.U32 R3, R2, 0x1f, RZ ;  /* 0x0000001f02037819 */ /* 0x002fc800000006ff */
[----:B------:R-:W1:Y:S02]  /*2860*/  SYNCS.PHASECHK.TRANS64.TRYWAIT P0, [UR5], R3 ;  /* 0x00000003ff0075a7 */ /* 0x000e640008001105 */
[----:B-1----:R-:W-:Y:S05]  /*2870*/  @!P0 BRA `(.L_x_45) ;  /* 0x0000006000188947 */ /* 0x002fea0003800000 */
.L_x_148:
        /* <DEDUP_REMOVED lines=9> */
.L_x_150:
[----:B------:R-:W-:-:S04]  /*2910*/  UIADD3 UR4, UPT, UPT, UR4, 0x1, URZ ;  /* 0x0000000104047890 */ /* 0x000fc8000fffe0ff */
[----:B------:R-:W-:-:S04]  /*2920*/  UISETP.NE.AND UP0, UPT, UR4, 0x5, UPT ;  /* 0x000000050400788c */ /* 0x000fc8000bf05270 */
[----:B------:R-:W-:Y:S02]  /*2930*/  USEL UR5, URZ, 0x1, UP0 ;  /* 0x00000001ff057887 */ /* 0x000fe40008000000 */
[----:B------:R-:W-:-:S04]  /*2940*/  USEL UR4, UR4, URZ, UP0 ;  /* 0x000000ff04047287 */ /* 0x000fc80008000000 */
[----:B------:R-:W-:Y:S01]  /*2950*/  ULEA UR4, UR4, UR13, 0x3 ;  /* 0x0000000d04047291 */ /* 0x000fe2000f8e18ff */
[----:B------:R-:W-:-:S04]  /*2960*/  LOP3.LUT R2, R2, UR5, RZ, 0x3c, !PT ;  /* 0x0000000502027c12 */ /* 0x000fc8000f8e3cff */
[----:B------:R-:W-:Y:S01]  /*2970*/  SHF.L.U32 R2, R2, 0x1f, RZ ;  /* 0x0000001f02027819 */ /* 0x000fe200000006ff */
[----:B-1----:R-:W-:-:S07]  /*2980*/  IMAD.U32 R0, RZ, RZ, UR4 ;  /* 0x00000004ff007e24 */ /* 0x002fce000f8e00ff */
.L_x_47:
[----:B-1----:R1:W3:Y:S02]  /*2990*/  SYNCS.PHASECHK.TRANS64.TRYWAIT P0, [R0+URZ], R2 ;  /* 0x00000002000075a7 */ /* 0x0022e400080011ff */
[----:B---3--:R-:W-:Y:S05]  /*29a0*/  @!P0 NANOSLEEP.SYNCS 0x989680 ;  /* 0x009896800000895d */ /* 0x008fea0003900000 */
[----:B------:R-:W3:Y:S02]  /*29b0*/  @!P0 SYNCS.PHASECHK.TRANS64 P0, [R0+URZ], R2 ;  /* 0x00000002000085a7 */ /* 0x000ee400080010ff */
[----:B--23--:R-:W-:Y:S05]  /*29c0*/  @P0 EXIT ;  /* 0x000000000000094d */ /* 0x00cfea0003800000 */
[----:B------:R-:W-:Y:S05]  /*29d0*/  BRA `(.L_x_47) ;  /* 0xfffffffc00ec7947 */ /* 0x000fea000383ffff */
.L_x_22:
[----:B------:R-:W2:Y:S02]  /*29e0*/  S2UR UR4, SR_CgaCtaId ;  /* 0x00000000000479c3 */ /* 0x000ea40000008800 */
[----:B--2---:R-:W-:-:S04]  /*29f0*/  UISETP.NE.AND UP0, UPT, UR4, URZ, UPT ;  /* 0x000000ff0400728c */ /* 0x004fc8000bf05270 */
[----:B------:R-:W-:-:S09]  /*2a00*/  UISETP.NE.OR UP0, UPT, UR18, 0x1, UP0 ;  /* 0x000000011200788c */ /* 0x000fd20008705670 */
[----:B------:R-:W-:Y:S05]  /*2a10*/  BRA.U UP0, `(.L_x_48) ;  /* 0x00000005004c7547 */ /* 0x000fea000b800000 */
[----:B------:R-:W2:Y:S01]  /*2a20*/  S2UR UR5, SR_CgaCtaId ;  /* 0x00000000000579c3 */ /* 0x000ea20000008800 */
[----:B------:R-:W-:Y:S01]  /*2a30*/  UMOV UR4, 0x400 ;  /* 0x0000040000047882 */ /* 0x000fe20000000000 */
[----:B------:R-:W-:Y:S01]  /*2a40*/  ISETP.GE.U32.AND P2, PT, R0, 0x2, PT ;  /* 0x000000020000780c */ /* 0x000fe20003f46070 */
[----:B------:R-:W-:Y:S01]  /*2a50*/  IMAD.MOV.U32 R12, RZ, RZ, 0x1 ;  /* 0x00000001ff0c7424 */ /* 0x000fe200078e00ff */
[----:B------:R-:W-:Y:S02]  /*2a60*/  CS2R R10, SRZ ;  /* 0x00000000000a7805 */ /* 0x000fe4000001ff00 */
[----:B------:R-:W-:Y:S01]  /*2a70*/  CS2R R8, SRZ ;  /* 0x0000000000087805 */ /* 0x000fe2000001ff00 */
[----:B--2---:R-:W-:-:S03]  /*2a80*/  ULEA UR6, UR5, UR4, 0x18 ;  /* 0x0000000405067291 */ /* 0x004fc6000f8ec0ff */
[----:B------:R-:W-:-:S09]  /*2a90*/  UMOV UR5, URZ ;  /* 0x000000ff00057c82 */ /* 0x000fd20008000000 */
.L_x_52:
[----:B------:R-:W-:Y:S02]  /*2aa0*/  LEA R2, R8, UR6, 0x3 ;  /* 0x0000000608027c11 */ /* 0x000fe4000f8e18ff */
[----:B------:R-:W-:-:S03]  /*2ab0*/  SHF.L.U32 R4, R9, 0x1f, RZ ;  /* 0x0000001f09047819 */ /* 0x000fc600000006ff */
[----:B------:R-:W-:Y:S01]  /*2ac0*/  VIADD R5, R2, 0x110 ;  /* 0x0000011002057836 */ /* 0x000fe20000000000 */
[----:B------:R-:W2:Y:S02]  /*2ad0*/  SYNCS.PHASECHK.TRANS64.TRYWAIT P0, [R2+URZ+0x100], R4 ;  /* 0x00010004020075a7 */ /* 0x000ea400080011ff */
[----:B--2---:R-:W-:Y:S05]  /*2ae0*/  @!P0 BRA `(.L_x_49) ;  /* 0x0000005c00ac8947 */ /* 0x004fea0003800000 */
.L_x_151:
[----:B------:R-:W-:Y:S01]  /*2af0*/  ULEA UR4, UR5, UR6, 0x3 ;  /* 0x0000000605047291 */ /* 0x000fe2000f8e18ff */
[----:B--2---:R-:W-:Y:S01]  /*2b00*/  PRMT R2, RZ, 0x654, R5 ;  /* 0x00000654ff027816 */ /* 0x004fe20000000005 */
[----:B------:R-:W-:Y:S01]  /*2b10*/  @!P2 IMAD.MOV.U32 R4, RZ, RZ, 0x10 ;  /* 0x00000010ff04a424 */ /* 0x000fe200078e00ff */
[----:B------:R-:W-:Y:S01]  /*2b20*/  SHF.L.U32 R5, R12, 0x1f, RZ ;  /* 0x0000001f0c057819 */ /* 0x000fe200000006ff */
[----:B------:R-:W-:Y:S01]  /*2b30*/  UIADD3 UR7, UPT, UPT, UR4, 0xa0, URZ ;  /* 0x000000a004077890 */ /* 0x000fe2000fffe0ff */
[----:B------:R2:W-:Y:S05]  /*2b40*/  SYNCS.ARRIVE.TRANS64.RED.A1T0 RZ, [R2+URZ], RZ ;  /* 0x000000ff02ff79a7 */ /* 0x0005ea00081004ff */
[----:B------:R-:W-:Y:S01]  /*2b50*/  IMAD.U32 R6, RZ, RZ, UR7 ;  /* 0x00000007ff067e24 */ /* 0x000fe2000f8e00ff */
[----:B------:R-:W3:Y:S04]  /*2b60*/  SYNCS.PHASECHK.TRANS64.TRYWAIT P0, [UR4+0xb0], R5 ;  /* 0x0000b005ff0075a7 */ /* 0x000ee80008001104 */
[----:B------:R-:W-:Y:S01]  /*2b70*/  PRMT R6, R0, 0x654, R6 ;  /* 0x0000065400067816 */ /* 0x000fe20000000006 */
[----:B--23--:R-:W-:Y:S06]  /*2b80*/  @!P0 BRA `(.L_x_50) ;  /* 0x0000005c00988947 */ /* 0x00cfec0003800000 */
.L_x_153:
[----:B------:R-:W-:Y:S01]  /*2b90*/  ULEA UR8, UR5, UR6, 0x4 ;  /* 0x0000000605087291 */ /* 0x000fe2000f8e20ff */
[----:B------:R-:W-:Y:S01]  /*2ba0*/  SEL R3, R6, R3, !P2 ;  /* 0x0000000306037207 */ /* 0x000fe20005000000 */
[----:B------:R-:W-:Y:S01]  /*2bb0*/  UIADD3 UR9, UPT, UPT, UR4, 0xa0, URZ ;  /* 0x000000a004097890 */ /* 0x000fe2000fffe0ff */
[----:B--2---:R-:W-:Y:S01]  /*2bc0*/  LEA R2, R11, UR6, 0x3 ;  /* 0x000000060b027c11 */ /* 0x004fe2000f8e18ff */
[----:B------:R-:W-:Y:S01]  /*2bd0*/  UIADD3 UR8, UPT, UPT, UR8, 0x130, URZ ;  /* 0x0000013008087890 */ /* 0x000fe2000fffe0ff */
[----:B------:R2:W-:Y:S01]  /*2be0*/  @!P2 SYNCS.ARRIVE.TRANS64.RED RZ, [R3+URZ], R4 ;  /* 0x0000000403ffa9a7 */ /* 0x0005e200080004ff */
[----:B------:R-:W-:Y:S01]  /*2bf0*/  UIADD3 UR4, UPT, UPT, UR5, 0x1, URZ ;  /* 0x0000000105047890 */ /* 0x000fe2000fffe0ff */
[----:B------:R-:W-:-:S03]  /*2c00*/  VIADD R8, R8, 0x1 ;  /* 0x0000000108087836 */ /* 0x000fc60000000000 */
[----:B------:R-:W-:Y:S02]  /*2c10*/  UISETP.NE.AND UP0, UPT, UR4, 0x2, UPT ;  /* 0x000000020400788c */ /* 0x000fe4000bf05270 */
[----:B------:R-:W-:Y:S01]  /*2c20*/  ISETP.NE.AND P0, PT, R8, 0x2, PT ;  /* 0x000000020800780c */ /* 0x000fe20003f05270 */
[----:B------:R-:W-:Y:S06]  /*2c30*/  UGETNEXTWORKID.BROADCAST [UR8], [UR9] ;  /* 0x00000000080073ca */ /* 0x000fec0008000100 */
[----:B------:R-:W-:Y:S02]  /*2c40*/  USEL UR7, URZ, 0x1, UP0 ;  /* 0x00000001ff077887 */ /* 0x000fe40008000000 */
[----:B------:R-:W-:-:S04]  /*2c50*/  USEL UR5, UR4, URZ, UP0 ;  /* 0x000000ff04057287 */ /* 0x000fc80008000000 */
[----:B------:R-:W-:Y:S02]  /*2c60*/  LOP3.LUT R12, R12, UR7, RZ, 0x3c, !PT ;  /* 0x000000070c0c7c12 */ /* 0x000fe4000f8e3cff */
[----:B--2---:R-:W-:-:S04]  /*2c70*/  SHF.L.U32 R4, R10, 0x1f, RZ ;  /* 0x0000001f0a047819 */ /* 0x004fc800000006ff */
[----:B------:R-:W2:Y:S02]  /*2c80*/  SYNCS.PHASECHK.TRANS64.TRYWAIT P1, [R2+URZ+0xa0], R4 ;  /* 0x0000a004020075a7 */ /* 0x000ea400080211ff */
[----:B--2---:R-:W-:Y:S05]  /*2c90*/  @!P1 BRA `(.L_x_51) ;  /* 0x0000005c006c9947 */ /* 0x004fea0003800000 */
.L_x_154:
[C---:B--2---:R-:W-:Y:S01]  /*2ca0*/  LEA R4, R11.reuse, UR6, 0x4 ;  /* 0x000000060b047c11 */ /* 0x044fe2000f8e20ff */
[----:B------:R-:W-:Y:S01]  /*2cb0*/  VIADD R2, R2, 0xb0 ;  /* 0x000000b002027836 */ /* 0x000fe20000000000 */
[----:B------:R-:W-:Y:S01]  /*2cc0*/  SEL R8, R8, RZ, P0 ;  /* 0x000000ff08087207 */ /* 0x000fe20000000000 */
[----:B------:R-:W-:-:S03]  /*2cd0*/  VIADD R11, R11, 0x1 ;  /* 0x000000010b0b7836 */ /* 0x000fc60000000000 */
[----:B------:R-:W2:Y:S01]  /*2ce0*/  LDS.128 R4, [R4+0x130] ;  /* 0x0001300004047984 */ /* 0x000ea20000000c00 */
[----:B------:R-:W-:Y:S02]  /*2cf0*/  PRMT R2, RZ, 0x654, R2 ;  /* 0x00000654ff027816 */ /* 0x000fe40000000002 */
[C---:B------:R-:W-:Y:S01]  /*2d00*/  ISETP.NE.AND P1, PT, R11.reuse, 0x2, PT ;  /* 0x000000020b00780c */ /* 0x040fe20003f25270 */
[----:B------:R-:W-:Y:S01]  /*2d10*/  @!PT LDS RZ, [RZ] ;  /* 0x00000000fffff984 */ /* 0x000fe20000000800 */
[----:B------:R-:W-:Y:S01]  /*2d20*/  @!PT LDS RZ, [RZ] ;  /* 0x00000000fffff984 */ /* 0x000fe20000000800 */
[----:B------:R-:W-:Y:S01]  /*2d30*/  @!PT LDS RZ, [RZ] ;  /* 0x00000000fffff984 */ /* 0x000fe20000000800 */
[----:B------:R-:W-:Y:S01]  /*2d40*/  @!PT LDS RZ, [RZ] ;  /* 0x00000000fffff984 */ /* 0x000fe20000000800 */
[----:B------:R3:W-:Y:S06]  /*2d50*/  MEMBAR.ALL.CTA ;  /* 0x0000000000007992 */ /* 0x0007ec0000008000 */
[----:B---3--:R-:W3:Y:S01]  /*2d60*/  FENCE.VIEW.ASYNC.S ;  /* 0x00000000000073c6 */ /* 0x008ee20000000000 */
[----:B------:R-:W-:Y:S01]  /*2d70*/  SEL R11, R11, RZ, P1 ;  /* 0x000000ff0b0b7207 */ /* 0x000fe20000800000 */
[----:B---3--:R3:W-:Y:S01]  /*2d80*/  SYNCS.ARRIVE.TRANS64.RED.A1T0 RZ, [R2+URZ], RZ ;  /* 0x000000ff02ff79a7 */ /* 0x0087e200081004ff */
[----:B--2---:R-:W-:-:S02]  /*2d90*/  LOP3.LUT P3, RZ, R6, 0x1, RZ, 0xc0, !PT ;  /* 0x0000000106ff7812 */ /* 0x004fc4000786c0ff */
[----:B------:R-:W-:-:S04]  /*2da0*/  SEL R4, RZ, 0x1, P1 ;  /* 0x00000001ff047807 */ /* 0x000fc80000800000 */
[----:B------:R-:W-:Y:S02]  /*2db0*/  LOP3.LUT R10, R10, R4, RZ, 0x3c, !PT ;  /* 0x000000040a0a7212 */ /* 0x000fe400078e3cff */
[----:B---3--:R-:W-:-:S04]  /*2dc0*/  SEL R2, RZ, 0x1, P0 ;  /* 0x00000001ff027807 */ /* 0x008fc80000000000 */
[----:B------:R-:W-:Y:S01]  /*2dd0*/  LOP3.LUT R9, R9, R2, RZ, 0x3c, !PT ;  /* 0x0000000209097212 */ /* 0x000fe200078e3cff */
[----:B------:R-:W-:Y:S06]  /*2de0*/  @P3 BRA `(.L_x_52) ;  /* 0xfffffffc002c3947 */ /* 0x000fec000383ffff */
[----:B------:R-:W-:Y:S01]  /*2df0*/  ULEA UR4, UR5, UR6, 0x3 ;  /* 0x0000000605047291 */ /* 0x000fe2000f8e18ff */
[----:B------:R-:W-:-:S08]  /*2e00*/  SHF.L.U32 R2, R12, 0x1f, RZ ;  /* 0x0000001f0c027819 */ /* 0x000fd000000006ff */
[----:B------:R-:W2:Y:S02]  /*2e10*/  SYNCS.PHASECHK.TRANS64 P0, [UR4+0xb0], R2 ;  /* 0x0000b002ff0075a7 */ /* 0x000ea40008001004 */
[----:B--2---:R-:W-:Y:S05]  /*2e20*/  @P0 BRA `(.L_x_53) ;  /* 0x0000000000080947 */ /* 0x004fea0003800000 */
[----:B------:R-:W2:Y:S02]  /*2e30*/  SYNCS.PHASECHK.TRANS64.TRYWAIT P0, [UR4+0xb0], R2 ;  /* 0x0000b002ff0075a7 */ /* 0x000ea40008001104 */
[----:B--2---:R-:W-:Y:S05]  /*2e40*/  @!P0 BRA `(.L_x_54) ;  /* 0x0000005c00148947 */ /* 0x004fea0003800000 */
.L_x_53:
[----:B------:R-:W-:-:S04]  /*2e50*/  UIADD3 UR7, UPT, UPT, UR5, 0x1, URZ ;  /* 0x0000000105077890 */ /* 0x000fc8000fffe0ff */
[----:B------:R-:W-:-:S04]  /*2e60*/  UISETP.NE.AND UP0, UPT, UR7, 0x2, UPT ;  /* 0x000000020700788c */ /* 0x000fc8000bf05270 */
[----:B------:R-:W-:Y:S02]  /*2e70*/  USEL UR8, URZ, 0x1, UP0 ;  /* 0x00000001ff087887 */ /* 0x000fe40008000000 */
[----:B------:R-:W-:-:S04]  /*2e80*/  USEL UR7, UR7, URZ, UP0 ;  /* 0x000000ff07077287 */ /* 0x000fc80008000000 */
[----:B------:R-:W-:Y:S01]  /*2e90*/  ULEA UR7, UR7, UR6, 0x3 ;  /* 0x0000000607077291 */ /* 0x000fe2000f8e18ff */
[----:B--2---:R-:W-:-:S04]  /*2ea0*/  LOP3.LUT R2, R12, UR8, RZ, 0x3c, !PT ;  /* 0x000000080c027c12 */ /* 0x004fc8000f8e3cff */
[----:B------:R-:W-:-:S04]  /*2eb0*/  SHF.L.U32 R0, R2, 0x1f, RZ ;  /* 0x0000001f02007819 */ /* 0x000fc800000006ff */
[----:B------:R-:W2:Y:S02]  /*2ec0*/  SYNCS.PHASECHK.TRANS64 P0, [UR7+0xb0], R0 ;  /* 0x0000b000ff0075a7 */ /* 0x000ea40008001007 */
[----:B-12---:R-:W-:Y:S05]  /*2ed0*/  @P0 EXIT ;  /* 0x000000000000094d */ /* 0x006fea0003800000 */
[----:B------:R-:W-:Y:S02]  /*2ee0*/  SHF.L.U32 R2, R2, 0x1f, RZ ;  /* 0x0000001f02027819 */ /* 0x000fe400000006ff */
[----:B------:R-:W-:-:S07]  /*2ef0*/  MOV R0, UR7 ;  /* 0x0000000700007c02 */ /* 0x000fce0008000f00 */
.L_x_55:
[----:B-1----:R1:W2:Y:S02]  /*2f00*/  SYNCS.PHASECHK.TRANS64.TRYWAIT P0, [R0+URZ+0xb0], R2 ;  /* 0x0000b002000075a7 */ /* 0x0022a400080011ff */
[----:B--2---:R-:W-:Y:S05]  /*2f10*/  @!P0 NANOSLEEP.SYNCS 0x989680 ;  /* 0x009896800000895d */ /* 0x004fea0003900000 */
[----:B------:R-:W2:Y:S02]  /*2f20*/  @!P0 SYNCS.PHASECHK.TRANS64 P0, [R0+URZ+0xb0], R2 ;  /* 0x0000b002000085a7 */ /* 0x000ea400080010ff */
[----:B--2---:R-:W-:Y:S05]  /*2f30*/  @P0 EXIT ;  /* 0x000000000000094d */ /* 0x004fea0003800000 */
[----:B------:R-:W-:Y:S05]  /*2f40*/  BRA `(.L_x_55) ;  /* 0xfffffffc00ec7947 */ /* 0x000fea000383ffff */
.L_x_48:
[----:B------:R-:W-:Y:S05]  /*2f50*/  BRA.U UP4, `(.L_x_56) ;  /* 0x0000000d04d87547 */ /* 0x000fea000b800000 */
[----:B------:R-:W2:Y:S01]  /*2f60*/  S2UR UR7, SR_CgaCtaId ;  /* 0x00000000000779c3 */ /* 0x000ea20000008800 */
[----:B------:R-:W-:Y:S01]  /*2f70*/  UMOV UR4, 0x40 ;  /* 0x0000004000047882 */ /* 0x000fe20000000000 */
[----:B------:R-:W-:Y:S01]  /*2f80*/  NOP ;  /* 0x0000000000007918 */ /* 0x000fe20000000000 */
[----:B------:R-:W-:Y:S01]  /*2f90*/  UMOV UR6, 0x400 ;  /* 0x0000040000067882 */ /* 0x000fe20000000000 */
[----:B--2---:R-:W-:Y:S02]  /*2fa0*/  ULEA UR5, UR7, UR4, 0x18 ;  /* 0x0000000407057291 */ /* 0x004fe4000f8ec0ff */
[----:B------:R-:W-:-:S07]  /*2fb0*/  ULEA UR6, UR7, UR6, 0x18 ;  /* 0x0000000607067291 */ /* 0x000fce000f8ec0ff */
[----:B------:R-:W2:Y:S02]  /*2fc0*/  LDS.U8 R0, [UR5+0x1c] ;  /* 0x00001c05ff007984 */ /* 0x000ea40008000000 */
[----:B--2---:R-:W-:-:S13]  /*2fd0*/  ISETP.NE.AND P0, PT, R0, RZ, PT ;  /* 0x000000ff0000720c */ /* 0x004fda0003f05270 */
[----:B------:R-:W-:Y:S05]  /*2fe0*/  @P0 BRA `(.L_x_57) ;  /* 0x0000000000580947 */ /* 0x000fea0003800000 */
[----:B------:R-:W-:-:S13]  /*2ff0*/  ELECT P0, URZ, PT ;  /* 0x0000000000ff782f */ /* 0x000fda0003800000 */
[----:B------:R-:W-:Y:S05]  /*3000*/  @!P0 BRA `(.L_x_58) ;  /* 0x0000000000608947 */ /* 0x000fea0003800000 */
[----:B------:R-:W-:Y:S01]  /*3010*/  UMOV UR4, 0x10 ;  /* 0x0000001000047882 */ /* 0x000fe20000000000 */
[----:B------:R-:W-:Y:S01]  /*3020*/  HFMA2 R0, -RZ, RZ, 0, 5.9604644775390625e-08 ;  /* 0x00000001ff007431 */ /* 0x000fe200000001ff */
[----:B------:R-:W-:-:S03]  /*3030*/  MOV R3, 0xffff ;  /* 0x0000ffff00037802 */ /* 0x000fc60000000f00 */
[----:B------:R-:W-:Y:S04]  /*3040*/  DEPBAR.LE SB2, 0x36 ;  /* 0x0000ad800000791a */ /* 0x000fe80000000000 */
[----:B------:R-:W2:Y:S02]  /*3050*/  UTCATOMSWS.FIND_AND_SET.ALIGN UP0, UR4, UR4 ;  /* 0x00000004000475e3 */ /* 0x000ea40008000800 */
[----:B--2---:R-:W-:Y:S01]  /*3060*/  MOV R4, UR4 ;  /* 0x0000000400047c02 */ /* 0x004fe20008000f00 */
[----:B------:R-:W-:Y:S06]  /*3070*/  BRA.U UP0, `(.L_x_59) ;  /* 0x0000000100187547 */ /* 0x000fec000b800000 */
.L_x_60:
[----:B------:R-:W-:Y:S05]  /*3080*/  NANOSLEEP 0x64 ;  /* 0x000000640000795d */ /* 0x000fea0003800000 */
[----:B------:R-:W-:-:S05]  /*3090*/  UMOV UR4, 0x10 ;  /* 0x0000001000047882 */ /* 0x000fca0000000000 */
[----:B------:R-:W-:Y:S04]  /*30a0*/  DEPBAR.LE SB2, 0x36 ;  /* 0x0000ad800000791a */ /* 0x000fe80000000000 */
[----:B------:R-:W2:Y:S02]  /*30b0*/  UTCATOMSWS.FIND_AND_SET.ALIGN UP0, UR4, UR4 ;  /* 0x00000004000475e3 */ /* 0x000ea40008000800 */
[----:B--2---:R-:W-:Y:S01]  /*30c0*/  MOV R4, UR4 ;  /* 0x0000000400047c02 */ /* 0x004fe20008000f00 */
[----:B------:R-:W-:Y:S05]  /*30d0*/  BRA.U !UP0, `(.L_x_60) ;  /* 0xfffffffd08e87547 */ /* 0x000fea000b83ffff */
.L_x_59:
[-C--:B------:R-:W-:Y:S02]  /*30e0*/  SHF.L.U32 R3, R3, R4.reuse, RZ ;  /* 0x0000000403037219 */ /* 0x080fe400000006ff */
[----:B------:R-:W-:Y:S01]  /*30f0*/  SHF.L.U32 R0, R0, R4, RZ ;  /* 0x0000000400007219 */ /* 0x000fe200000006ff */
[----:B------:R-:W-:Y:S02]  /*3100*/  IMAD.SHL.U32 R4, R4, 0x20, RZ ;  /* 0x0000002004047824 */ /* 0x000fe400078e00ff */
[----:B------:R2:W-:Y:S04]  /*3110*/  ATOMS.OR RZ, [UR5+0x14], R3 ;  /* 0x00001403ffff798c */ /* 0x0005e8000b000005 */
[----:B------:R2:W-:Y:S04]  /*3120*/  ATOMS.OR RZ, [UR5+0x18], R0 ;  /* 0x00001800ffff798c */ /* 0x0005e8000b000005 */
[----:B------:R2:W-:Y:S01]  /*3130*/  STS [UR6+0x150], R4 ;  /* 0x00015004ff007988 */ /* 0x0005e20008000806 */
[----:B------:R-:W-:Y:S05]  /*3140*/  BRA `(.L_x_58) ;  /* 0x0000000000107947 */ /* 0x000fea0003800000 */
.L_x_57:
[----:B------:R-:W-:Y:S02]  /*3150*/  MOV R0, 0xffffffff ;  /* 0xffffffff00007802 */ /* 0x000fe40000000f00 */
[----:B------:R-:W-:-:S03]  /*3160*/  MOV R4, 0x3190 ;  /* 0x0000319000047802 */ /* 0x000fc60000000f00 */
[----:B------:R2:W-:Y:S04]  /*3170*/  STS [UR6+0x150], R0 ;  /* 0x00015000ff007988 */ /* 0x0005e80008000806 */
[----:B-12--5:R-:W-:Y:S05]  /*3180*/  CALL.REL.NOINC `($__internal_1_$__cuda_sm10x_tcgen05_guardrail_trap_phase_invalid_during_alloc) ;  /* 0x00000060005c7944 */ /* 0x026fea0003c00000 */
.L_x_58:
[----:B------:R-:W-:Y:S05]  /*3190*/  WARPSYNC.ALL ;  /* 0x0000000000007948 */ /* 0x000fea0003800000 */
[----:B------:R-:W3:Y:S01]  /*31a0*/  S2UR UR4, SR_CgaCtaId ;  /* 0x00000000000479c3 */ /* 0x000ee20000008800 */
[----:B------:R-:W-:Y:S01]  /*31b0*/  UMOV UR26, 0x400 ;  /* 0x00000400001a7882 */ /* 0x000fe20000000000 */
[----:B------:R-:W-:-:S06]  /*31c0*/  NOP ;  /* 0x0000000000007918 */ /* 0x000fcc0000000000 */
[----:B------:R-:W-:Y:S06]  /*31d0*/  BAR.ARV 0x6, 0xa0 ;  /* 0x0182800000007b1d */ /* 0x000fec0000002000 */
[----:B------:R-:W4:Y:S01]  /*31e0*/  LDCU UR5, c[0x0][0x38c] ;  /* 0x00007180ff0577ac */ /* 0x000f220008000800 */
[----:B------:R-:W-:Y:S01]  /*31f0*/  LOP3.LUT R2, R2, 0xffff, RZ, 0xc0, !PT ;  /* 0x0000ffff02027812 */ /* 0x000fe200078ec0ff */
[----:B------:R-:W-:Y:S01]  /*3200*/  IMAD.MOV.U32 R11, RZ, RZ, 0x1 ;  /* 0x00000001ff0b7424 */ /* 0x000fe200078e00ff */
[----:B------:R-:W-:Y:S01]  /*3210*/  CS2R R8, SRZ ;  /* 0x0000000000087805 */ /* 0x000fe2000001ff00 */
[----:B------:R-:W1:Y:S01]  /*3220*/  LDCU UR7, c[0x0][0x38c] ;  /* 0x00007180ff0777ac */ /* 0x000e620008000800 */
[----:B------:R-:W-:Y:S01]  /*3230*/  R2UR UR27, R2 ;  /* 0x00000000021b72ca */ /* 0x000fe200000e0000 */
[----:B------:R-:W-:Y:S01]  /*3240*/  IMAD.MOV.U32 R10, RZ, RZ, RZ ;  /* 0x000000ffff0a7224 */ /* 0x000fe200078e00ff */
[----:B------:R-:W-:Y:S01]  /*3250*/  UMOV UR30, URZ ;  /* 0x000000ff001e7c82 */ /* 0x000fe20008000000 */
[----:B------:R-:W-:Y:S01]  /*3260*/  UMOV UR24, URZ ;  /* 0x000000ff00187c82 */ /* 0x000fe20008000000 */
[----:B---3--:R-:W-:Y:S01]  /*3270*/  ULEA UR26, UR4, UR26, 0x18 ;  /* 0x0000001a041a7291 */ /* 0x008fe2000f8ec0ff */
[----:B------:R-:W-:Y:S01]  /*3280*/  UMOV UR38, 0x0 ;  /* 0x0000000000267882 */ /* 0x000fe20000000000 */
[----:B------:R-:W-:-:S02]  /*3290*/  UMOV UR39, 0x4200010 ;  /* 0x0420001000277882 */ /* 0x000fc40000000000 */
[----:B------:R-:W-:Y:S02]  /*32a0*/  UIADD3 UR4, UPT, UPT, UR26, 0x4400, URZ ;  /* 0x000044001a047890 */ /* 0x000fe4000fffe0ff */
[----:B------:R-:W-:Y:S02]  /*32b0*/  UIADD3 UR6, UPT, UPT, UR26, 0xe400, URZ ;  /* 0x0000e4001a067890 */ /* 0x000fe4000fffe0ff */
[----:B----4-:R-:W-:Y:S01]  /*32c0*/  UIADD3 UR5, UPT, UPT, UR5, 0x3f, URZ ;  /* 0x0000003f05057890 */ /* 0x010fe2000fffe0ff */
[----:B--2---:R-:W2:Y:S01]  /*32d0*/  LDS R0, [UR26+0x150] ;  /* 0x0001501aff007984 */ /* 0x004ea20008000800 */
[----:B-1----:R-:W-:Y:S01]  /*32e0*/  UMOV UR36, 0x0 ;  /* 0x0000000000247882 */ /* 0x002fe20000000000 */
[----:B------:R-:W-:Y:S01]  /*32f0*/  UMOV UR37, 0x4200010 ;  /* 0x0420001000257882 */ /* 0x000fe20000000000 */
[----:B------:R-:W-:Y:S02]  /*3300*/  USHF.R.S32.HI UR40, URZ, 0x1f, UR5 ;  /* 0x0000001fff287899 */ /* 0x000fe40008011405 */
[----:B------:R-:W-:-:S02]  /*3310*/  UISETP.GE.AND UP4, UPT, UR7, 0x1, UPT ;  /* 0x000000010700788c */ /* 0x000fc4000bf86270 */
[----:B------:R-:W-:Y:S02]  /*3320*/  ULEA.HI UR40, UR40, UR5, URZ, 0x6 ;  /* 0x0000000528287291 */ /* 0x000fe4000f8f30ff */
[----:B------:R-:W-:Y:S02]  /*3330*/  USHF.R.U32.HI UR5, URZ, 0x4, UR4 ;  /* 0x00000004ff057899 */ /* 0x000fe40008011604 */
[----:B------:R-:W-:Y:S02]  /*3340*/  USHF.R.S32.HI UR40, URZ, 0x6, UR40 ;  /* 0x00000006ff287899 */ /* 0x000fe40008011428 */
[----:B------:R-:W-:Y:S02]  /*3350*/  USHF.R.U32.HI UR4, URZ, 0x4, UR6 ;  /* 0x00000004ff047899 */ /* 0x000fe40008011606 */
[----:B------:R-:W-:Y:S02]  /*3360*/  UISETP.LT.AND UP0, UPT, UR40, 0x1, UPT ;  /* 0x000000012800788c */ /* 0x000fe4000bf01270 */
[----:B------:R-:W-:-:S02]  /*3370*/  ULOP3.LUT UR5, UR5, 0x3fff, URZ, 0xc0, !UPT ;  /* 0x00003fff05057892 */ /* 0x000fc4000f8ec0ff */
[----:B------:R-:W-:Y:S02]  /*3380*/  ULOP3.LUT UR4, UR4, 0x3fff, URZ, 0xc0, !UPT ;  /* 0x00003fff04047892 */ /* 0x000fe4000f8ec0ff */
[----:B------:R-:W-:Y:S02]  /*3390*/  USEL UR41, UR40, 0x1, !UP0 ;  /* 0x0000000128297887 */ /* 0x000fe4000c000000 */
[----:B------:R-:W-:Y:S02]  /*33a0*/  ULOP3.LUT UR28, UR5, 0x10000, URZ, 0xfc, !UPT ;  /* 0x00010000051c7892 */ /* 0x000fe4000f8efcff */
[----:B------:R-:W-:Y:S02]  /*33b0*/  ULOP3.LUT UR29, UR4, 0x10000, URZ, 0xfc, !UPT ;  /* 0x00010000041d7892 */ /* 0x000fe4000f8efcff */
[----:B------:R-:W-:Y:S01]  /*33c0*/  UIADD3 UR41, UPT, UPT, -UR41, URZ, URZ ;  /* 0x000000ff29297290 */ /* 0x000fe2000fffe1ff */
[----:B------:R-:W-:Y:S01]  /*33d0*/  UMOV UR34, 0x0 ;  /* 0x0000000000227882 */ /* 0x000fe20000000000 */
[----:B------:R-:W-:Y:S01]  /*33e0*/  UMOV UR35, 0x4200010 ;  /* 0x0420001000237882 */ /* 0x000fe20000000000 */
[----:B------:R-:W-:Y:S01]  /*33f0*/  UMOV UR32, 0x0 ;  /* 0x0000000000207882 */ /* 0x000fe20000000000 */
[----:B------:R-:W-:Y:S01]  /*3400*/  UMOV UR33, 0x4200010 ;  /* 0x0420001000217882 */ /* 0x000fe20000000000 */
[----:B--2---:R-:W-:-:S15]  /*3410*/  R2UR UR42, R0 ;  /* 0x00000000002a72ca */ /* 0x004fde00000e0000 */
.L_x_67:
[----:B------:R-:W-:Y:S02]  /*3420*/  LEA R0, R10, UR26, 0x3 ;  /* 0x0000001a0a007c11 */ /* 0x000fe4000f8e18ff */
[----:B------:R-:W-:Y:S02]  /*3430*/  SHF.L.U32 R2, R9, 0x1f, RZ ;  /* 0x0000001f09027819 */ /* 0x000fe400000006ff */
[----:B------:R-:W-:Y:S01]  /*3440*/  PLOP3.LUT P0, PT, PT, PT, UP4, 0x80, 0x8 ;  /* 0x000000000008781c */ /* 0x000fe20003f0f048 */
[----:B------:R-:W-:Y:S01]  /*3450*/  VIADD R3, R0, 0xb0 ;  /* 0x000000b000037836 */ /* 0x000fe20000000000 */
[----:B-1----:R-:W1:Y:S02]  /*3460*/  SYNCS.PHASECHK.TRANS64.TRYWAIT P1, [R0+URZ+0xa0], R2 ;  /* 0x0000a002000075a7 */ /* 0x002e6400080211ff */
[----:B-1-3--:R-:W-:Y:S09]  /*3470*/  @!P1 BRA `(.L_x_61) ;  /* 0x0000005400a09947 */ /* 0x00aff20003800000 */
.L_x_156:
[----:B------:R-:W-:Y:S01]  /*3480*/  LEA R4, R10, UR26, 0x4 ;  /* 0x0000001a0a047c11 */ /* 0x000fe2000f8e20ff */
[----:B------:R-:W-:Y:S01]  /*3490*/  @UP4 ULEA UR4, UR24, UR26, 0x3 ;  /* 0x0000001a18044291 */ /* 0x000fe2000f8e18ff */
[----:B------:R-:W-:Y:S01]  /*34a0*/  PLOP3.LUT P2, PT, PT, PT, PT, 0x80, 0x8 ;  /* 0x000000000008781c */ /* 0x000fe20003f4f070 */
[----:B------:R-:W-:Y:S01]  /*34b0*/  ULEA UR31, UR30, UR26, 0x3 ;  /* 0x0000001a1e1f7291 */ /* 0x000fe2000f8e18ff */
[----:B------:R-:W-:Y:S02]  /*34c0*/  PRMT R3, RZ, 0x654, R3 ;  /* 0x00000654ff037816 */ /* 0x000fe40000000003 */
[----:B------:R-:W2:Y:S01]  /*34d0*/  LDS.128 R4, [R4+0x130] ;  /* 0x0001300004047984 */ /* 0x000ea20000000c00 */
[----:B-1----:R-:W-:Y:S02]  /*34e0*/  @P0 SHF.L.U32 R2, R8, 0x1f, RZ ;  /* 0x0000001f08020819 */ /* 0x002fe400000006ff */
[----:B------:R-:W-:Y:S01]  /*34f0*/  SHF.L.U32 R0, R11, 0x1f, RZ ;  /* 0x0000001f0b007819 */ /* 0x000fe200000006ff */
[----:B------:R-:W-:Y:S01]  /*3500*/  @!PT LDS RZ, [RZ] ;  /* 0x00000000fffff984 */ /* 0x000fe20000000800 */
[----:B------:R-:W-:Y:S01]  /*3510*/  @!PT LDS RZ, [RZ] ;  /* 0x00000000fffff984 */ /* 0x000fe20000000800 */
[----:B------:R-:W-:Y:S01]  /*3520*/  @!PT LDS RZ, [RZ] ;  /* 0x00000000fffff984 */ /* 0x000fe20000000800 */
[----:B------:R-:W-:Y:S01]  /*3530*/  @!PT LDS RZ, [RZ] ;  /* 0x00000000fffff984 */ /* 0x000fe20000000800 */
[----:B------:R1:W-:Y:S06]  /*3540*/  MEMBAR.ALL.CTA ;  /* 0x0000000000007992 */ /* 0x0003ec0000008000 */
[----:B-1----:R-:W1:Y:S02]  /*3550*/  FENCE.VIEW.ASYNC.S ;  /* 0x00000000000073c6 */ /* 0x002e640000000000 */
[----:B-1----:R1:W-:Y:S01]  /*3560*/  SYNCS.ARRIVE.TRANS64.RED.A1T0 RZ, [R3+URZ], RZ ;  /* 0x000000ff03ff79a7 */ /* 0x0023e200081004ff */
[----:B------:R1:W3:Y:S01]  /*3570*/  @P0 SYNCS.PHASECHK.TRANS64.TRYWAIT P2, [UR4], R2 ;  /* 0x00000002ff0005a7 */ /* 0x0002e20008041104 */
[----:B------:R-:W-:Y:S01]  /*3580*/  ULEA.HI UR4, UR30, UR30, URZ, 0x1 ;  /* 0x0000001e1e047291 */ /* 0x000fe2000f8f08ff */
[----:B--2---:R-:W-:-:S03]  /*3590*/  LOP3.LUT P1, RZ, R6, 0x1, RZ, 0xc0, !PT ;  /* 0x0000000106ff7812 */ /* 0x004fc6000782c0ff */
[----:B------:R-:W-:Y:S02]  /*35a0*/  USHF.L.U32 UR11, UR4, 0x6, URZ ;  /* 0x00000006040b7899 */ /* 0x000fe400080006ff */
[----:B------:R-:W-:Y:S02]  /*35b0*/  ULOP3.LUT UR4, UR4, 0xffe, URZ, 0xc0, !UPT ;  /* 0x00000ffe04047892 */ /* 0x000fe4000f8ec0ff */
[----:B------:R-:W-:Y:S02]  /*35c0*/  ULOP3.LUT UR11, UR11, 0xffffff80, URZ, 0xc0, !UPT ;  /* 0xffffff800b0b7892 */ /* 0x000fe4000f8ec0ff */
[----:B------:R-:W-:Y:S02]  /*35d0*/  UIADD3 UR4, UPT, UPT, -UR4, UR30, URZ ;  /* 0x0000001e04047290 */ /* 0x000fe4000fffe1ff */
[----:B------:R-:W-:Y:S01]  /*35e0*/  UIADD3 UR11, UPT, UPT, UR42, UR11, URZ ;  /* 0x0000000b2a0b7290 */ /* 0x000fe2000fffe0ff */
[----:B------:R-:W2:Y:S03]  /*35f0*/  SYNCS.PHASECHK.TRANS64.TRYWAIT P0, [UR31+0xe0], R0 ;  /* 0x0000e000ff0075a7 */ /* 0x000ea6000800111f */
[----:B------:R-:W-:Y:S01]  /*3600*/  ULEA UR11, UR4, UR11, 0x14 ;  /* 0x0000000b040b7291 */ /* 0x000fe2000f8ea0ff */
[----:B-123--:R-:W-:Y:S11]  /*3610*/  @!P0 BRA `(.L_x_62) ;  /* 0x00000054004c8947 */ /* 0x00eff60003800000 */
.L_x_158:
[----:B------:R-:W-:Y:S01]  /*3620*/  IADD3 R10, PT, PT, R10, 0x1, RZ ;  /* 0x000000010a0a7810 */ /* 0x000fe20007ffe0ff */
[----:B------:R-:W-:Y:S06]  /*3630*/  BRA.U !UP4, `(.L_x_63) ;  /* 0x000000010cc07547 */ /* 0x000fec000b800000 */
[----:B------:R-:W-:Y:S01]  /*3640*/  UPLOP3.LUT UP2, UPT, UPT, UPT, UPT, 0x40, 0x4 ;  /* 0x000000000004789c */ /* 0x000fe20003f4e870 */
[----:B------:R-:W-:Y:S01]  /*3650*/  UMOV UR23, UR41 ;  /* 0x0000002900177c82 */ /* 0x000fe20008000000 */
[----:B------:R-:W-:Y:S01]  /*3660*/  UMOV UR22, UR40 ;  /* 0x0000002800167c82 */ /* 0x000fe20008000000 */
[----:B------:R-:W-:-:S08]  /*3670*/  UMOV UR10, UR24 ;  /* 0x00000018000a7c82 */ /* 0x000fd00008000000 */
.L_x_66:
[----:B------:R-:W-:Y:S02]  /*3680*/  UIADD3 UR23, UPT, UPT, UR23, 0x1, URZ ;  /* 0x0000000117177890 */ /* 0x000fe4000fffe0ff */
[----:B--2---:R-:W-:Y:S02]  /*3690*/  ULEA UR5, UR10, UR26, 0x3 ;  /* 0x0000001a0a057291 */ /* 0x004fe4000f8e18ff */
[----:B------:R-:W-:Y:S01]  /*36a0*/  UISETP.NE.AND UP3, UPT, UR23, URZ, UPT ;  /* 0x000000ff1700728c */ /* 0x000fe2000bf65270 */
[----:B---3--:R-:W-:Y:S10]  /*36b0*/  @P2 BRA `(.L_x_64) ;  /* 0x00000000000c2947 */ /* 0x008ff40003800000 */
[----:B-1----:R-:W-:Y:S04]  /*36c0*/  SHF.L.U32 R2, R8, 0x1f, RZ ;  /* 0x0000001f08027819 */ /* 0x002fe800000006ff */
[----:B------:R-:W1:Y:S02]  /*36d0*/  SYNCS.PHASECHK.TRANS64.TRYWAIT P0, [UR5], R2 ;  /* 0x00000002ff0075a7 */ /* 0x000e640008001105 */
[----:B-1----:R-:W-:Y:S05]  /*36e0*/  @!P0 BRA `(.L_x_65) ;  /* 0x0000005400308947 */ /* 0x002fea0003800000 */
.L_x_64:
[----:B------:R-:W-:Y:S01]  /*36f0*/  UISETP.NE.AND UP0, UPT, UR22, 0x1, UPT ;  /* 0x000000011600788c */ /* 0x000fe2000bf05270 */
[----:B------:R-:W-:Y:S01]  /*3700*/  PLOP3.LUT P2, PT, PT, PT, PT, 0x80, 0x8 ;  /* 0x000000000008781c */ /* 0x000fe20003f4f070 */
[----:B------:R-:W-:Y:S02]  /*3710*/  UIADD3 UR4, UPT, UPT, UR10, 0x1, URZ ;  /* 0x000000010a047890 */ /* 0x000fe4000fffe0ff */
[----:B------:R-:W-:Y:S02]  /*3720*/  UIADD3 UR25, UPT, UPT, UR5, 0x28, URZ ;  /* 0x0000002805197890 */ /* 0x000fe4000fffe0ff */
[----:B------:R-:W-:Y:S01]  /*3730*/  UISETP.NE.AND UP1, UPT, UR4, 0x5, UPT ;  /* 0x000000050400788c */ /* 0x000fe2000bf25270 */
[----:B------:R-:W-:Y:S01]  /*3740*/  PLOP3.LUT P0, PT, PT, PT, UP0, 0x80, 0x8 ;  /* 0x000000000008781c */ /* 0x000fe20003f0f008 */
[----:B------:R-:W-:Y:S02]  /*3750*/  UIADD3 UR22, UPT, UPT, UR22, -0x1, URZ ;  /* 0xffffffff16167890 */ /* 0x000fe4000fffe0ff */
[----:B------:R-:W-:Y:S02]  /*3760*/  USEL UR6, URZ, 0x1, UP1 ;  /* 0x00000001ff067887 */ /* 0x000fe40008800000 */
[----:B------:R-:W-:Y:S01]  /*3770*/  USEL UR24, UR4, URZ, UP1 ;  /* 0x000000ff04187287 */ /* 0x000fe20008800000 */
[----:B------:R-:W-:Y:S01]  /*3780*/  UMOV UR7, 0x40004040 ;  /* 0x4000404000077882 */ /* 0x000fe20000000000 */
[----:B------:R-:W-:Y:S02]  /*3790*/  UMOV UR5, 0x40004040 ;  /* 0x4000404000057882 */ /* 0x000fe40000000000 */
[----:B------:R-:W-:Y:S01]  /*37a0*/  @UP0 ULEA UR4, UR24, UR26, 0x3 ;  /* 0x0000001a18040291 */ /* 0x000fe2000f8e18ff */
[----:B------:R-:W-:Y:S01]  /*37b0*/  LOP3.LUT R8, R8, UR6, RZ, 0x3c, !PT ;  /* 0x0000000608087c12 */ /* 0x000fe2000f8e3cff */
[----:B------:R-:W-:Y:S01]  /*37c0*/  ULEA UR6, UR10, UR29, 0xa ;  /* 0x0000001d0a067291 */ /* 0x000fe2000f8e50ff */
[----:B------:R-:W-:Y:S02]  /*37d0*/  UMOV UR21, 0x40004040 ;  /* 0x4000404000157882 */ /* 0x000fe40000000000 */
[----:B-1----:R-:W-:Y:S01]  /*37e0*/  @P0 SHF.L.U32 R0, R8, 0x1f, RZ ;  /* 0x0000001f08000819 */ /* 0x002fe200000006ff */
[----:B------:R-:W-:Y:S02]  /*37f0*/  UIADD3 UR20, UPT, UPT, UR6, 0x2, URZ ;  /* 0x0000000206147890 */ /* 0x000fe4000fffe0ff */
[----:B------:R-:W-:Y:S01]  /*3800*/  UIADD3 UR16, UPT, UPT, UR6, 0x4, URZ ;  /* 0x0000000406107890 */ /* 0x000fe2000fffe0ff */
[----:B------:R2:W3:Y:S01]  /*3810*/  @P0 SYNCS.PHASECHK.TRANS64.TRYWAIT P2, [UR4], R0 ;  /* 0x00000000ff0005a7 */ /* 0x0004e20008041104 */
[----:B------:R-:W-:Y:S02]  /*3820*/  ULEA UR4, UR10, UR28, 0x9 ;  /* 0x0000001c0a047291 */ /* 0x000fe4000f8e48ff */
[----:B------:R-:W-:Y:S02]  /*3830*/  UIADD3 UR12, UPT, UPT, UR6, 0x6, URZ ;  /* 0x00000006060c7890 */ /* 0x000fe4000fffe0ff */
[----:B------:R-:W-:Y:S02]  /*3840*/  UIADD3 UR18, UPT, UPT, UR4, 0x2, URZ ;  /* 0x0000000204127890 */ /* 0x000fe4000fffe0ff */
[----:B------:R-:W-:Y:S02]  /*3850*/  UIADD3 UR14, UPT, UPT, UR4, 0x4, URZ ;  /* 0x00000004040e7890 */ /* 0x000fe4000fffe0ff */
[----:B------:R-:W-:Y:S01]  /*3860*/  UIADD3 UR8, UPT, UPT, UR4, 0x6, URZ ;  /* 0x0000000604087890 */ /* 0x000fe2000fffe0ff */
[----:B------:R2:W-:Y:S01]  /*3870*/  UTCHMMA gdesc[UR4], gdesc[UR6], tmem[UR11], tmem[UR38], idesc[UR39], UP2 ;  /* 0x00ff2606040075ea */ /* 0x0005e2000900000b */
[----:B------:R-:W-:Y:S01]  /*3880*/  UPLOP3.LUT UP2, UPT, UPT, UPT, UPT, 0x80, 0x8 ;  /* 0x000000000008789c */ /* 0x000fe20003f4f070 */
[----:B------:R-:W-:Y:S01]  /*3890*/  UMOV UR19, 0x40004040 ;  /* 0x4000404000137882 */ /* 0x000fe20000000000 */
[----:B------:R-:W-:Y:S01]  /*38a0*/  UMOV UR17, 0x40004040 ;  /* 0x4000404000117882 */ /* 0x000fe20000000000 */
[----:B------:R2:W-:Y:S01]  /*38b0*/  UTCHMMA gdesc[UR18], gdesc[UR20], tmem[UR11], tmem[UR36], idesc[UR37], UPT ;  /* 0x00ff2414120075ea */ /* 0x0005e2000b80000b */
[----:B------:R-:W-:Y:S01]  /*38c0*/  UMOV UR15, 0x40004040 ;  /* 0x40004040000f7882 */ /* 0x000fe20000000000 */
[----:B------:R-:W-:Y:S01]  /*38d0*/  UMOV UR13, 0x40004040 ;  /* 0x40004040000d7882 */ /* 0x000fe20000000000 */
[----:B------:R-:W-:Y:S01]  /*38e0*/  UMOV UR9, 0x40004040 ;  /* 0x4000404000097882 */ /* 0x000fe20000000000 */
[----:B------:R2:W-:Y:S01]  /*38f0*/  UTCHMMA gdesc[UR14], gdesc[UR16], tmem[UR11], tmem[UR34], idesc[UR35], UPT ;  /* 0x00ff22100e0075ea */ /* 0x0005e2000b80000b */
[----:B------:R2:W-:Y:S01]  /*3900*/  UTCHMMA gdesc[UR8], gdesc[UR12], tmem[UR11], tmem[UR32], idesc[UR33], UPT ;  /* 0x00ff200c080075ea */ /* 0x0005e2000b80000b */
[----:B------:R2:W-:Y:S01]  /*3910*/  UTCBAR.MULTICAST [UR25], URZ, UR27 ;  /* 0x000000ff190073e9 */ /* 0x0005e2000800081b */
[----:B------:R-:W-:Y:S01]  /*3920*/  UMOV UR10, UR24 ;  /* 0x00000018000a7c82 */ /* 0x000fe20008000000 */
[----:B------:R-:W-:Y:S05]  /*3930*/  BRA.U UP3, `(.L_x_66) ;  /* 0xfffffffd03507547 */ /* 0x000fea000b83ffff */
.L_x_63:
[----:B--2---:R-:W-:Y:S01]  /*3940*/  UIADD3 UR4, UPT, UPT, UR30, 0x1, URZ ;  /* 0x000000011e047890 */ /* 0x004fe2000fffe0ff */
[C---:B------:R-:W-:Y:S01]  /*3950*/  ISETP.NE.AND P0, PT, R10.reuse, 0x2, PT ;  /* 0x000000020a00780c */ /* 0x040fe20003f05270 */
[----:B------:R-:W-:Y:S02]  /*3960*/  UIADD3 UR5, UPT, UPT, UR31, 0xc0, URZ ;  /* 0x000000c01f057890 */ /* 0x000fe4000fffe0ff */
[----:B------:R-:W-:Y:S01]  /*3970*/  UISETP.NE.AND UP0, UPT, UR4, 0x4, UPT ;  /* 0x000000040400788c */ /* 0x000fe2000bf05270 */
[----:B-1----:R-:W-:Y:S02]  /*3980*/  SEL R0, RZ, 0x1, P0 ;  /* 0x00000001ff007807 */ /* 0x002fe40000000000 */
[----:B------:R-:W-:Y:S01]  /*3990*/  SEL R10, R10, RZ, P0 ;  /* 0x000000ff0a0a7207 */ /* 0x000fe20000000000 */
[----:B------:R-:W-:Y:S01]  /*39a0*/  USEL UR6, URZ, 0x1, UP0 ;  /* 0x00000001ff067887 */ /* 0x000fe20008000000 */
[----:B------:R-:W-:Y:S01]  /*39b0*/  LOP3.LUT R9, R9, R0, RZ, 0x3c, !PT ;  /* 0x0000000009097212 */ /* 0x000fe200078e3cff */
[----:B------:R-:W-:Y:S01]  /*39c0*/  USEL UR30, UR4, URZ, UP0 ;  /* 0x000000ff041e7287 */ /* 0x000fe20008000000 */
[----:B------:R1:W-:Y:S03]  /*39d0*/  UTCBAR [UR5], URZ ;  /* 0x000000ff050073e9 */ /* 0x0003e600080000ff */
[----:B------:R-:W-:Y:S01]  /*39e0*/  LOP3.LUT R11, R11, UR6, RZ, 0x3c, !PT ;  /* 0x000000060b0b7c12 */ /* 0x000fe2000f8e3cff */
[----:B------:R-:W-:Y:S07]  /*39f0*/  @P1 BRA `(.L_x_67) ;  /* 0xfffffff800881947 */ /* 0x000fee000383ffff */
[----:B------:R-:W2:Y:S01]  /*3a00*/  S2UR UR8, SR_CgaCtaId ;  /* 0x00000000000879c3 */ /* 0x000ea20000008800 */
[----:B------:R-:W-:Y:S01]  /*3a10*/  ELECT P0, URZ, PT ;  /* 0x0000000000ff782f */ /* 0x000fe20003800000 */
[----:B------:R-:W-:Y:S01]  /*3a20*/  IMAD.MOV.U32 R0, RZ, RZ, 0x1 ;  /* 0x00000001ff007424 */ /* 0x000fe200078e00ff */
[----:B------:R-:W-:Y:S01]  /*3a30*/  UIADD3 UR26, UPT, UPT, UR26, 0xe0, URZ ;  /* 0x000000e01a1a7890 */ /* 0x000fe2000fffe0ff */
[----:B------:R-:W-:Y:S01]  /*3a40*/  SHF.L.U32 R2, R11, 0x1f, RZ ;  /* 0x0000001f0b027819 */ /* 0x000fe200000006ff */
[----:B------:R-:W-:-:S03]  /*3a50*/  UMOV UR4, 0x40 ;  /* 0x0000004000047882 */ /* 0x000fc60000000000 */
[----:B------:R-:W-:Y:S01]  /*3a60*/  UVIRTCOUNT.DEALLOC.SMPOOL 0x80 ;  /* 0x000000800000784c */ /* 0x000fe20000000000 */
[----:B--2---:R-:W-:Y:S02]  /*3a70*/  ULEA UR8, UR8, UR4, 0x18 ;  /* 0x0000000408087291 */ /* 0x004fe4000f8ec0ff */
[----:B------:R-:W-:-:S07]  /*3a80*/  ULEA UR4, UR30, UR26, 0x3 ;  /* 0x0000001a1e047291 */ /* 0x000fce000f8e18ff */
[----:B------:R2:W-:Y:S02]  /*3a90*/  @P0 STS.U8 [UR8+0x1c], R0 ;  /* 0x00001c00ff000988 */ /* 0x0005e40008000008 */
[----:B------:R-:W4:Y:S02]  /*3aa0*/  SYNCS.PHASECHK.TRANS64.TRYWAIT P0, [UR4], R2 ;  /* 0x00000002ff0075a7 */ /* 0x000f240008001104 */
[----:B--2-4-:R-:W-:Y:S05]  /*3ab0*/  @!P0 BRA `(.L_x_68) ;  /* 0x0000005000548947 */ /* 0x014fea0003800000 */
.L_x_161:
[----:B------:R-:W-:-:S04]  /*3ac0*/  UIADD3 UR4, UPT, UPT, UR30, 0x1, URZ ;  /* 0x000000011e047890 */ /* 0x000fc8000fffe0ff */
[----:B------:R-:W-:-:S04]  /*3ad0*/  UISETP.NE.AND UP0, UPT, UR4, 0x4, UPT ;  /* 0x000000040400788c */ /* 0x000fc8000bf05270 */
[----:B------:R-:W-:Y:S02]  /*3ae0*/  USEL UR6, URZ, 0x1, UP0 ;  /* 0x00000001ff067887 */ /* 0x000fe40008000000 */
[----:B------:R-:W-:-:S04]  /*3af0*/  USEL UR4, UR4, URZ, UP0 ;  /* 0x000000ff04047287 */ /* 0x000fc80008000000 */
[----:B-1----:R-:W-:Y:S01]  /*3b00*/  ULEA UR5, UR4, UR26, 0x3 ;  /* 0x0000001a04057291 */ /* 0x002fe2000f8e18ff */
[----:B--2---:R-:W-:-:S04]  /*3b10*/  LOP3.LUT R2, R11, UR6, RZ, 0x3c, !PT ;  /* 0x000000060b027c12 */ /* 0x004fc8000f8e3cff */
[----:B------:R-:W-:-:S04]  /*3b20*/  SHF.L.U32 R3, R2, 0x1f, RZ ;  /* 0x0000001f02037819 */ /* 0x000fc800000006ff */
[----:B------:R-:W1:Y:S02]  /*3b30*/  SYNCS.PHASECHK.TRANS64.TRYWAIT P0, [UR5], R3 ;  /* 0x00000003ff0075a7 */ /* 0x000e640008001105 */
[----:B-1----:R-:W-:Y:S05]  /*3b40*/  @!P0 BRA `(.L_x_69) ;  /* 0x0000005000488947 */ /* 0x002fea0003800000 */
.L_x_163:
        /* <DEDUP_REMOVED lines=9> */
.L_x_165:
[----:B------:R-:W-:-:S04]  /*3be0*/  UIADD3 UR4, UPT, UPT, UR4, 0x1, URZ ;  /* 0x0000000104047890 */ /* 0x000fc8000fffe0ff */
[----:B------:R-:W-:-:S04]  /*3bf0*/  UISETP.NE.AND UP0, UPT, UR4, 0x4, UPT ;  /* 0x000000040400788c */ /* 0x000fc8000bf05270 */
[----:B------:R-:W-:Y:S02]  /*3c00*/  USEL UR5, URZ, 0x1, UP0 ;  /* 0x00000001ff057887 */ /* 0x000fe40008000000 */
[----:B------:R-:W-:-:S04]  /*3c10*/  USEL UR4, UR4, URZ, UP0 ;  /* 0x000000ff04047287 */ /* 0x000fc80008000000 */
[----:B------:R-:W-:Y:S01]  /*3c20*/  ULEA UR4, UR4, UR26, 0x3 ;  /* 0x0000001a04047291 */ /* 0x000fe2000f8e18ff */
[----:B------:R-:W-:-:S04]  /*3c30*/  LOP3.LUT R2, R2, UR5, RZ, 0x3c, !PT ;  /* 0x0000000502027c12 */ /* 0x000fc8000f8e3cff */
[----:B------:R-:W-:-:S04]  /*3c40*/  SHF.L.U32 R2, R2, 0x1f, RZ ;  /* 0x0000001f02027819 */ /* 0x000fc800000006ff */
[----:B------:R-:W2:Y:S02]  /*3c50*/  SYNCS.PHASECHK.TRANS64.TRYWAIT P0, [UR4], R2 ;  /* 0x00000002ff0075a7 */ /* 0x000ea40008001104 */
[----:B--2---:R-:W-:Y:S05]  /*3c60*/  @!P0 BRA `(.L_x_71) ;  /* 0x0000005000308947 */ /* 0x004fea0003800000 */
.L_x_167:
[----:B------:R-:W-:Y:S01]  /*3c70*/  NOP ;  /* 0x0000000000007918 */ /* 0x000fe20000000000 */
[----:B-1----:R-:W1:Y:S01]  /*3c80*/  LDS R0, [UR8+0x14] ;  /* 0x00001408ff007984 */ /* 0x002e620008000800 */
[----:B------:R-:W-:Y:S01]  /*3c90*/  ULOP3.LUT UR4, UR42, 0xffff, URZ, 0xc0, !UPT ;  /* 0x0000ffff2a047892 */ /* 0x000fe2000f8ec0ff */
[----:B------:R-:W-:Y:S01]  /*3ca0*/  UMOV UR5, 0xffff ;  /* 0x0000ffff00057882 */ /* 0x000fe20000000000 */
[----:B------:R-:W-:Y:S02]  /*3cb0*/  UMOV UR6, 0x1 ;  /* 0x0000000100067882 */ /* 0x000fe40000000000 */
[----:B------:R-:W-:-:S04]  /*3cc0*/  USHF.R.U32.HI UR4, URZ, 0x5, UR4 ;  /* 0x00000005ff047899 */ /* 0x000fc80008011604 */
[----:B------:R-:W-:Y:S02]  /*3cd0*/  USHF.L.U32 UR5, UR5, UR4, URZ ;  /* 0x0000000405057299 */ /* 0x000fe400080006ff */
[----:B------:R-:W-:-:S04]  /*3ce0*/  USHF.L.U32 UR4, UR6, UR4, URZ ;  /* 0x0000000406047299 */ /* 0x000fc800080006ff */
[----:B-1----:R-:W-:-:S04]  /*3cf0*/  LOP3.LUT R0, R0, UR5, RZ, 0xc0, !PT ;  /* 0x0000000500007c12 */ /* 0x002fc8000f8ec0ff */
[----:B------:R-:W-:-:S13]  /*3d00*/  ISETP.NE.AND P0, PT, R0, UR5, PT ;  /* 0x0000000500007c0c */ /* 0x000fda000bf05270 */
[----:B------:R-:W-:Y:S05]  /*3d10*/  @P0 BRA `(.L_x_72) ;  /* 0x0000000000580947 */ /* 0x000fea0003800000 */
[----:B------:R-:W1:Y:S02]  /*3d20*/  LDS R0, [UR8+0x18] ;  /* 0x00001808ff007984 */ /* 0x000e640008000800 */
[----:B-1----:R-:W-:-:S04]  /*3d30*/  LOP3.LUT R0, R0, UR4, RZ, 0xc0, !PT ;  /* 0x0000000400007c12 */ /* 0x002fc8000f8ec0ff */
[----:B------:R-:W-:-:S13]  /*3d40*/  ISETP.NE.AND P0, PT, R0, UR4, PT ;  /* 0x0000000400007c0c */ /* 0x000fda000bf05270 */
[----:B------:R-:W-:Y:S05]  /*3d50*/  @P0 BRA `(.L_x_73) ;  /* 0x00000000003c0947 */ /* 0x000fea0003800000 */
[----:B------:R-:W1:Y:S01]  /*3d60*/  S2R R2, SR_LANEID ;  /* 0x0000000000027919 */ /* 0x000e620000000000 */
[----:B------:R-:W-:-:S06]  /*3d70*/  ULOP3.LUT UR5, URZ, UR5, URZ, 0x33, !UPT ;  /* 0x00000005ff057292 */ /* 0x000fcc000f8e33ff */
[----:B------:R-:W-:-:S04]  /*3d80*/  IMAD.U32 R0, RZ, RZ, UR5 ;  /* 0x00000005ff007e24 */ /* 0x000fc8000f8e00ff */
[----:B------:R2:W4:Y:S02]  /*3d90*/  REDUX UR7, R0 ;  /* 0x00000000000773c4 */ /* 0x0005240000000000 */
[----:B------:R1:W-:Y:S01]  /*3da0*/  UTCATOMSWS.AND URZ, UR5 ;  /* 0x0000000500ff79e3 */ /* 0x0003e20008000000 */
[----:B--2---:R-:W-:Y:S01]  /*3db0*/  LOP3.LUT R0, RZ, UR4, RZ, 0x33, !PT ;  /* 0x00000004ff007c12 */ /* 0x004fe2000f8e33ff */
[----:B------:R-:W-:Y:S02]  /*3dc0*/  VOTEU.ANY UR4, UPT, PT ;  /* 0x0000000000047886 */ /* 0x000fe400038e0100 */
[----:B------:R-:W-:Y:S02]  /*3dd0*/  UFLO.U32 UR4, UR4 ;  /* 0x00000004000472bd */ /* 0x000fe400080e0000 */
[----:B------:R-:W2:Y:S04]  /*3de0*/  REDUX UR6, R0 ;  /* 0x00000000000673c4 */ /* 0x000ea80000000000 */
[----:B-1----:R-:W-:-:S02]  /*3df0*/  ISETP.EQ.U32.AND P0, PT, R2, UR4, PT ;  /* 0x0000000402007c0c */ /* 0x002fc4000bf02070 */
[----:B----4-:R-:W-:-:S11]  /*3e00*/  MOV R2, UR7 ;  /* 0x0000000700027c02 */ /* 0x010fd60008000f00 */
[----:B------:R1:W-:Y:S01]  /*3e10*/  @P0 ATOMS.AND RZ, [UR8+0x14], R2 ;  /* 0x00001402ffff098c */ /* 0x0003e2000a800008 */
[----:B--2---:R-:W-:-:S05]  /*3e20*/  IMAD.U32 R0, RZ, RZ, UR6 ;  /* 0x00000006ff007e24 */ /* 0x004fca000f8e00ff */
[----:B------:R1:W-:Y:S01]  /*3e30*/  @P0 ATOMS.AND RZ, [UR8+0x18], R0 ;  /* 0x00001800ffff098c */ /* 0x0003e2000a800008 */
[----:B------:R-:W-:Y:S05]  /*3e40*/  BRA `(.L_x_74) ;  /* 0x0000000000147947 */ /* 0x000fea0003800000 */
.L_x_73:
[----:B------:R-:W-:Y:S02]  /*3e50*/  MOV R2, 0x3e70 ;  /* 0x00003e7000027802 */ /* 0x000fe40000000f00 */
[----:B---3-5:R-:W-:Y:S05]  /*3e60*/  CALL.REL.NOINC `($__internal_0_$__cuda_sm10x_tcgen05_guardrail_trap_col_being_dealloced_not_returned_by_alloc) ;  /* 0x0000005400187944 */ /* 0x028fea0003c00000 */
[----:B------:R-:W-:Y:S05]  /*3e70*/  BRA `(.L_x_74) ;  /* 0x0000000000087947 */ /* 0x000fea0003800000 */
.L_x_72:
[----:B------:R-:W-:Y:S02]  /*3e80*/  MOV R2, 0x3ea0 ;  /* 0x00003ea000027802 */ /* 0x000fe40000000f00 */
[----:B---3-5:R-:W-:Y:S05]  /*3e90*/  CALL.REL.NOINC `($__internal_2_$__cuda_sm10x_tcgen05_guardrail_trap_unallocated_columns_being_dealloced) ;  /* 0x0000005400247944 */ /* 0x028fea0003c00000 */
.L_x_74:
[----:B------:R-:W-:Y:S01]  /*3ea0*/  NOP ;  /* 0x0000000000007918 */ /* 0x000fe20000000000 */
[----:B------:R-:W-:Y:S05]  /*3eb0*/  EXIT ;  /* 0x000000000000794d */ /* 0x000fea0003800000 */
.L_x_56:
[----:B------:R-:W-:-:S09]  /*3ec0*/  UISETP.NE.OR UP0, UPT, UR18, 0x3, !UP3 ;  /* 0x000000031200788c */ /* 0x000fd2000df05670 */
[----:B------:R-:W-:Y:S05]  /*3ed0*/  BRA.U UP0, `(.L_x_75) ;  /* 0x0000001100887547 */ /* 0x000fea000b800000 */
[----:B------:R-:W2:Y:S01]  /*3ee0*/  LDCU.64 UR4, c[0x0][0x888] ;  /* 0x00011100ff0477ac */ /* 0x000ea20008000a00 */
[----:B------:R-:W3:Y:S01]  /*3ef0*/  S2UR UR8, SR_CgaCtaId ;  /* 0x00000000000879c3 */ /* 0x000ee20000008800 */
[----:B------:R-:W-:Y:S02]  /*3f00*/  HFMA2 R9, -RZ, RZ, 0, 0 ;  /* 0x00000000ff097431 */ /* 0x000fe400000001ff */
[----:B------:R-:W-:Y:S01]  /*3f10*/  IMAD.MOV.U32 R11, RZ, RZ, 0x1 ;  /* 0x00000001ff0b7424 */ /* 0x000fe200078e00ff */
[----:B------:R-:W4:Y:S01]  /*3f20*/  LDCU UR40, c[0x0][0x370] ;  /* 0x00006e00ff2877ac */ /* 0x000f220008000800 */
[----:B------:R-:W-:Y:S01]  /*3f30*/  IMAD.MOV.U32 R10, RZ, RZ, RZ ;  /* 0x000000ffff0a7224 */ /* 0x000fe200078e00ff */
[----:B------:R-:W-:Y:S01]  /*3f40*/  MOV R3, 0x1000 ;  /* 0x0000100000037802 */ /* 0x000fe20000000f00 */
[----:B------:R-:W4:Y:S01]  /*3f50*/  LDCU.128 UR44, c[0x0][0xb10] ;  /* 0x00016200ff2c77ac */ /* 0x000f220008000c00 */
[----:B------:R-:W1:Y:S01]  /*3f60*/  LDC.64 R12, c[0x0][0x348] ;  /* 0x0000d200ff0c7b82 */ /* 0x000e620000000a00 */
[----:B------:R-:W3:Y:S01]  /*3f70*/  LDCU UR37, c[0x0][0x374] ;  /* 0x00006e80ff2577ac */ /* 0x000ee20008000800 */
[----:B------:R-:W3:Y:S01]  /*3f80*/  LDCU.64 UR38, c[0x0][0x890] ;  /* 0x00011200ff2677ac */ /* 0x000ee20008000a00 */
[----:B------:R-:W3:Y:S01]  /*3f90*/  LDCU UR15, c[0x0][0xb0c] ;  /* 0x00016180ff0f77ac */ /* 0x000ee20008000800 */
[----:B--2---:R-:W-:Y:S01]  /*3fa0*/  UISETP.NE.U32.AND UP0, UPT, UR4, URZ, UPT ;  /* 0x000000ff0400728c */ /* 0x004fe2000bf05070 */
[----:B------:R-:W2:Y:S01]  /*3fb0*/  LDCU UR54, c[0x0][0xb20] ;  /* 0x00016400ff3677ac */ /* 0x000ea20008000800 */
[----:B------:R-:W2:Y:S01]  /*3fc0*/  LDCU UR4, c[0x0][0xb30] ;  /* 0x00016600ff0477ac */ /* 0x000ea20008000800 */
[----:B------:R-:W-:Y:S01]  /*3fd0*/  UMOV UR21, 0x400 ;  /* 0x0000040000157882 */ /* 0x000fe20000000000 */
[----:B----4-:R-:W-:-:S02]  /*3fe0*/  UIMAD.WIDE.U32 UR52, UR40, UR44, URZ ;  /* 0x0000002c283472a5 */ /* 0x010fc4000f8e00ff */
[----:B---3--:R-:W-:Y:S02]  /*3ff0*/  UIMAD.WIDE.U32 UR6, UR37, UR47, URZ ;  /* 0x0000002f250672a5 */ /* 0x008fe4000f8e00ff */
[----:B------:R-:W-:Y:S02]  /*4000*/  ULEA UR21, UR8, UR21, 0x18 ;  /* 0x0000001508157291 */ /* 0x000fe4000f8ec0ff */
[----:B------:R-:W-:Y:S02]  /*4010*/  USEL UR41, URZ, 0x1, UP6 ;  /* 0x00000001ff297887 */ /* 0x000fe4000b000000 */
[----:B------:R-:W-:Y:S02]  /*4020*/  UISETP.NE.U32.AND UP6, UPT, UR38, URZ, UPT ;  /* 0x000000ff2600728c */ /* 0x000fe4000bfc5070 */
[----:B------:R-:W-:Y:S02]  /*4030*/  UIADD3 UR43, UPT, UPT, UR21, 0x68, URZ ;  /* 0x00000068152b7890 */ /* 0x000fe4000fffe0ff */
[----:B------:R-:W-:-:S02]  /*4040*/  UIADD3 UR33, UPT, UPT, UR21, 0x50, URZ ;  /* 0x0000005015217890 */ /* 0x000fc4000fffe0ff */
[----:B------:R-:W-:Y:S02]  /*4050*/  UIADD3 UR25, UPT, UPT, UR21, 0x58, URZ ;  /* 0x0000005815197890 */ /* 0x000fe4000fffe0ff */
[----:B------:R-:W-:Y:S02]  /*4060*/  UIADD3 UR17, UPT, UPT, UR21, 0x60, URZ ;  /* 0x0000006015117890 */ /* 0x000fe4000fffe0ff */
[----:B------:R-:W-:Y:S02]  /*4070*/  UISETP.NE.AND.EX UP5, UPT, UR5, URZ, UPT, UP0 ;  /* 0x000000ff0500728c */ /* 0x000fe4000bfa5300 */
[----:B------:R-:W-:Y:S01]  /*4080*/  UISETP.NE.AND UP0, UPT, UR42, 0x1, UPT ;  /* 0x000000012a00788c */ /* 0x000fe2000bf05270 */
[----:B------:R-:W-:Y:S01]  /*4090*/  UMOV UR52, UR53 ;  /* 0x0000003500347c82 */ /* 0x000fe20008000000 */
[----:B------:R-:W-:Y:S01]  /*40a0*/  UMOV UR51, UR7 ;  /* 0x0000000700337c82 */ /* 0x000fe20008000000 */
[----:B------:R-:W-:Y:S02]  /*40b0*/  UISETP.NE.AND UP0, UPT, UR15, 0x1, UPT ;  /* 0x000000010f00788c */ /* 0x000fe4000bf05270 */
[----:B------:R-:W-:-:S02]  /*40c0*/  UPLOP3.LUT UP4, UPT, UPT, UPT, UPT, 0x40, 0x4 ;  /* 0x000000000004789c */ /* 0x000fc40003f8e870 */
[----:B------:R-:W-:Y:S01]  /*40d0*/  UISETP.GE.AND UP2, UPT, UR42, 0x1, UPT ;  /* 0x000000012a00788c */ /* 0x000fe2000bf46270 */
[----:B------:R-:W3:Y:S01]  /*40e0*/  LDCU.64 UR22, c[0x0][0xb28] ;  /* 0x00016500ff1677ac */ /* 0x000ee20008000a00 */
[----:B------:R-:W-:Y:S02]  /*40f0*/  UISETP.NE.AND.EX UP6, UPT, UR39, URZ, UPT, UP6 ;  /* 0x000000ff2700728c */ /* 0x000fe4000bfc5360 */
[----:B------:R-:W-:Y:S02]  /*4100*/  UPRMT UR43, UR8, 0x654, UR43 ;  /* 0x00000654082b7896 */ /* 0x000fe4000800002b */
[----:B------:R-:W-:Y:S02]  /*4110*/  UPRMT UR50, UR8, 0x654, UR33 ;  /* 0x0000065408327896 */ /* 0x000fe40008000021 */
[----:B------:R-:W-:Y:S02]  /*4120*/  UPRMT UR49, UR8, 0x654, UR25 ;  /* 0x0000065408317896 */ /* 0x000fe40008000019 */
[----:B------:R-:W-:-:S02]  /*4130*/  UPRMT UR48, UR8, 0x654, UR17 ;  /* 0x0000065408307896 */ /* 0x000fc40008000011 */
[----:B------:R-:W-:Y:S02]  /*4140*/  USHF.R.U32.HI UR52, URZ, UR45, UR52 ;  /* 0x0000002dff347299 */ /* 0x000fe40008011634 */
[----:B--2---:R-:W-:Y:S02]  /*4150*/  USHF.R.U32.HI UR51, URZ, UR54, UR51 ;  /* 0x00000036ff337299 */ /* 0x004fe40008011633 */
[----:B------:R-:W-:Y:S02]  /*4160*/  UISETP.NE.AND UP0, UPT, UR46, 0x1, UPT ;  /* 0x000000012e00788c */ /* 0x000fe4000bf05270 */
[----:B-1----:R-:W-:-:S11]  /*4170*/  UISETP.NE.AND UP3, UPT, UR4, 0x1, UPT ;  /* 0x000000010400788c */ /* 0x002fd6000bf65270 */
.L_x_86:
[C---:B------:R-:W-:Y:S02]  /*4180*/  LEA R8, R10.reuse, UR21, 0x3 ;  /* 0x000000150a087c11 */ /* 0x040fe4000f8e18ff */
[----:B------:R-:W-:Y:S02]  /*4190*/  SHF.L.U32 R0, R9, 0x1f, RZ ;  /* 0x0000001f09007819 */ /* 0x000fe400000006ff */
[----:B------:R-:W-:Y:S02]  /*41a0*/  LEA R4, R10, UR21, 0x4 ;  /* 0x000000150a047c11 */ /* 0x000fe4000f8e20ff */
[----:B-1----:R-:W1:Y:S02]  /*41b0*/  SYNCS.PHASECHK.TRANS64.TRYWAIT P0, [R8+URZ+0xa0], R0 ;  /* 0x0000a000080075a7 */ /* 0x002e6400080011ff */
[----:B-1----:R-:W-:Y:S05]  /*41c0*/  @!P0 BRA `(.L_x_76) ;  /* 0x0000004800f08947 */ /* 0x002fea0003800000 */
.L_x_168:
[----:B------:R-:W2:Y:S01]  /*41d0*/  LDS.128 R4, [R4+0x130] ;  /* 0x0001300004047984 */ /* 0x000ea20000000c00 */
[----:B------:R-:W-:Y:S01]  /*41e0*/  UISETP.GE.AND UP0, UPT, UR42, 0x1, UPT ;  /* 0x000000012a00788c */ /* 0x000fe2000bf06270 */
[----:B------:R-:W-:Y:S01]  /*41f0*/  @!PT LDS RZ, [RZ] ;  /* 0x00000000fffff984 */ /* 0x000fe20000000800 */
[----:B------:R-:W-:Y:S01]  /*4200*/  @!PT LDS RZ, [RZ] ;  /* 0x00000000fffff984 */ /* 0x000fe20000000800 */
[----:B------:R-:W-:Y:S01]  /*4210*/  @!PT LDS RZ, [RZ] ;  /* 0x00000000fffff984 */ /* 0x000fe20000000800 */
[----:B------:R-:W-:Y:S01]  /*4220*/  @!PT LDS RZ, [RZ] ;  /* 0x00000000fffff984 */ /* 0x000fe20000000800 */
[----:B------:R4:W-:Y:S06]  /*4230*/  MEMBAR.ALL.CTA ;  /* 0x0000000000007992 */ /* 0x0009ec0000008000 */
[----:B----4-:R-:W4:Y:S01]  /*4240*/  FENCE.VIEW.ASYNC.S ;  /* 0x00000000000073c6 */ /* 0x010f220000000000 */
[----:B--2---:R-:W-:Y:S11]  /*4250*/  LOP3.LUT P0, RZ, R6, 0x1, RZ, 0xc0, !PT ;  /* 0x0000000106ff7812 */ /* 0x004ff6000780c0ff */
[----:B------:R-:W-:Y:S02]  /*4260*/  @!UPT UIADD3 URZ, UPT, UPT, URZ, URZ, URZ ;  /* 0x000000fffffff290 */ /* 0x000fe4000fffe0ff */
[----:B----4-:R-:W-:Y:S01]  /*4270*/  VOTEU.ANY UP2, P0 ;  /* 0x0000000000ff7886 */ /* 0x010fe20000040100 */
[----:B------:R-:W-:Y:S11]  /*4280*/  PLOP3.LUT P0, PT, PT, PT, UP2, 0x80, 0x8 ;  /* 0x000000000008781c */ /* 0x000ff60003f0f028 */
[----:B------:R-:W-:Y:S02]  /*4290*/  @!UPT UIADD3 URZ, UPT, UPT, URZ, URZ, URZ ;  /* 0x000000fffffff290 */ /* 0x000fe4000fffe0ff */
[----:B-1----:R-:W-:Y:S02]  /*42a0*/  @P0 SHF.R.U32.HI R0, RZ, 0x10, R5 ;  /* 0x00000010ff000819 */ /* 0x002fe40000011605 */
[----:B------:R-:W-:Y:S02]  /*42b0*/  @P0 MOV R2, R4 ;  /* 0x0000000400020202 */ /* 0x000fe40000000f00 */
[----:B------:R-:W-:Y:S01]  /*42c0*/  @P0 R2UR UR4, R0 ;  /* 0x00000000000402ca */ /* 0x000fe200000e0000 */
[----:B------:R-:W-:Y:S01]  /*42d0*/  VIADD R0, R8, 0xb0 ;  /* 0x000000b008007836 */ /* 0x000fe20000000000 */
[----:B------:R-:W-:Y:S02]  /*42e0*/  @P0 LOP3.LUT R4, R5, 0xffff, RZ, 0xc0, !PT ;  /* 0x0000ffff05040812 */ /* 0x000fe400078ec0ff */
[----:B------:R-:W-:Y:S02]  /*42f0*/  @P0 R2UR UR6, R2 ;  /* 0x00000000020602ca */ /* 0x000fe400000e0000 */
[----:B------:R-:W-:Y:S02]  /*4300*/  PRMT R0, RZ, 0x654, R0 ;  /* 0x00000654ff007816 */ /* 0x000fe40000000000 */
[----:B------:R-:W-:Y:S02]  /*4310*/  @P0 R2UR UR5, R4 ;  /* 0x00000000040502ca */ /* 0x000fe400000e0000 */
[----:B------:R1:W-:Y:S03]  /*4320*/  SYNCS.ARRIVE.TRANS64.RED.A1T0 RZ, [R0+URZ], RZ ;  /* 0x000000ff00ff79a7 */ /* 0x0003e600081004ff */
[----:B------:R-:W-:Y:S04]  /*4330*/  @UP2 UMOV UR29, UR4 ;  /* 0x00000004001d2c82 */ /* 0x000fe80008000000 */
[----:B------:R-:W-:Y:S04]  /*4340*/  @UP2 UMOV UR14, UR6 ;  /* 0x00000006000e2c82 */ /* 0x000fe80008000000 */
[----:B------:R-:W-:Y:S01]  /*4350*/  @UP2 UMOV UR13, UR5 ;  /* 0x00000005000d2c82 */ /* 0x000fe20008000000 */
[----:B------:R-:W-:Y:S05]  /*4360*/  BRA.U !UP0, `(.L_x_77) ;  /* 0x0000000108c07547 */ /* 0x000fea000b800000 */
[----:B------:R-:W-:Y:S02]  /*4370*/  UIMAD.WIDE.U32 UR18, UR13, UR47, URZ ;  /* 0x0000002f0d1272a5 */ /* 0x000fe4000f8e00ff */
[----:B------:R-:W-:Y:S02]  /*4380*/  UP2UR UR16, UPR, URZ, 0x4 ;  /* 0x00000004ff107883 */ /* 0x000fe40008000000 */
[----:B------:R-:W-:Y:S02]  /*4390*/  UISETP.NE.AND UP2, UPT, UR46, 0x1, UPT ;  /* 0x000000012e00788c */ /* 0x000fe4000bf45270 */
[----:B------:R-:W-:Y:S02]  /*43a0*/  UIMAD.WIDE.U32 UR26, UR14, UR44, URZ ;  /* 0x0000002c0e1a72a5 */ /* 0x000fe4000f8e00ff */
[----:B------:R-:W-:Y:S02]  /*43b0*/  USEL UR4, UR37, UR51, !UP2 ;  /* 0x0000003325047287 */ /* 0x000fe4000d000000 */
[----:B------:R-:W-:Y:S02]  /*43c0*/  UISETP.NE.AND UP0, UPT, UR15, 0x1, UPT ;  /* 0x000000010f00788c */ /* 0x000fe4000bf05270 */
[----:B------:R-:W-:Y:S02]  /*43d0*/  UP2UR UR20, UPR, URZ, 0x2 ;  /* 0x00000002ff147883 */ /* 0x000fe40008000000 */
[----:B------:R-:W-:Y:S02]  /*43e0*/  UISETP.NE.AND UP1, UPT, UR42, 0x1, UPT ;  /* 0x000000012a00788c */ /* 0x000fe4000bf25270 */
[----:B---3--:R-:W-:Y:S02]  /*43f0*/  UIMAD.WIDE.U32 UR8, UR4, UR22, URZ ;  /* 0x00000016040872a5 */ /* 0x008fe4000f8e00ff */
[----:B------:R-:W-:Y:S01]  /*4400*/  USEL UR7, UR40, UR52, !UP0 ;  /* 0x0000003428077287 */ /* 0x000fe2000c000000 */
[----:B------:R-:W-:Y:S02]  /*4410*/  UMOV UR5, UR19 ;  /* 0x0000001300057c82 */ /* 0x000fe40008000000 */
[----:B------:R-:W-:Y:S02]  /*4420*/  USHF.R.U32.HI UR6, URZ, UR54, UR5 ;  /* 0x00000036ff067299 */ /* 0x000fe40008011605 */
[----:B------:R-:W-:Y:S02]  /*4430*/  UIMAD.WIDE.U32 UR10, UR7, UR22, URZ ;  /* 0x00000016070a72a5 */ /* 0x000fe4000f8e00ff */
[----:B------:R-:W-:Y:S02]  /*4440*/  USEL UR6, UR13, UR6, !UP2 ;  /* 0x000000060d067287 */ /* 0x000fe4000d000000 */
[----:B------:R-:W-:Y:S01]  /*4450*/  UISETP.NE.AND UP2, UPT, UR16, URZ, UPT ;  /* 0x000000ff1000728c */ /* 0x000fe2000bf45270 */
[----:B------:R-:W-:Y:S02]  /*4460*/  UMOV UR5, UR27 ;  /* 0x0000001b00057c82 */ /* 0x000fe40008000000 */
[----:B------:R-:W-:Y:S03]  /*4470*/  USHF.R.U32.HI UR12, URZ, UR45, UR5 ;  /* 0x0000002dff0c7299 */ /* 0x000fe60008011605 */
[----:B------:R-:W-:Y:S02]  /*4480*/  UMOV UR5, UR9 ;  /* 0x0000000900057c82 */ /* 0x000fe40008000000 */
[----:B------:R-:W-:Y:S03]  /*4490*/  @UP1 USHF.R.U32.HI UR4, URZ, UR23, UR5 ;  /* 0x00000017ff041299 */ /* 0x000fe60008011605 */
[----:B------:R-:W-:Y:S01]  /*44a0*/  UMOV UR5, UR11 ;  /* 0x0000000b00057c82 */ /* 0x000fe20008000000 */
[----:B------:R-:W-:Y:S02]  /*44b0*/  UIMAD UR4, UR42, UR4, URZ ;  /* 0x000000042a0472a4 */ /* 0x000fe4000f8e02ff */
[----:B------:R-:W-:Y:S02]  /*44c0*/  @UP1 USHF.R.U32.HI UR7, URZ, UR23, UR5 ;  /* 0x00000017ff071299 */ /* 0x000fe40008011605 */
[----:B------:R-:W-:Y:S02]  /*44d0*/  USEL UR5, UR14, UR12, !UP0 ;  /* 0x0000000c0e057287 */ /* 0x000fe4000c000000 */
[----:B------:R-:W-:Y:S02]  /*44e0*/  UIMAD.WIDE.U32 UR10, UR6, UR22, URZ ;  /* 0x00000016060a72a5 */ /* 0x000fe4000f8e00ff */
[----:B------:R-:W-:Y:S02]  /*44f0*/  UIMAD UR8, UR42, UR7, URZ ;  /* 0x000000072a0872a4 */ /* 0x000fe4000f8e02ff */
[----:B------:R-:W-:Y:S03]  /*4500*/  UISETP.GE.AND UP0, UPT, UR6, UR4, UPT ;  /* 0x000000040600728c */ /* 0x000fe6000bf06270 */
[----:B------:R-:W-:Y:S01]  /*4510*/  UMOV UR4, UR11 ;  /* 0x0000000b00047c82 */ /* 0x000fe20008000000 */
[----:B------:R-:W-:Y:S02]  /*4520*/  UISETP.GE.OR UP0, UPT, UR5, UR8, UP0 ;  /* 0x000000080500728c */ /* 0x000fe40008706670 */
[----:B------:R-:W-:Y:S02]  /*4530*/  USHF.R.U32.HI UR4, URZ, UR23, UR4 ;  /* 0x00000017ff047299 */ /* 0x000fe40008011604 */
[----:B------:R-:W-:Y:S02]  /*4540*/  UIMAD.WIDE.U32 UR8, UR5, UR22, URZ ;  /* 0x00000016050872a5 */ /* 0x000fe4000f8e00ff */
[----:B------:R-:W-:Y:S04]  /*4550*/  USEL UR10, UR6, UR4, !UP1 ;  /* 0x00000004060a7287 */ /* 0x000fe8000c800000 */
[----:B------:R-:W-:Y:S01]  /*4560*/  UIADD3 UR11, UPT, UPT, -UR10, URZ, URZ ;  /* 0x000000ff0a0b7290 */ /* 0x000fe2000fffe1ff */
[----:B------:R-:W-:Y:S02]  /*4570*/  @!UP0 UMOV UR4, UR9 ;  /* 0x0000000900048c82 */ /* 0x000fe40008000000 */
[----:B------:R-:W-:Y:S02]  /*4580*/  @!UP0 USHF.R.U32.HI UR4, URZ, UR23, UR4 ;  /* 0x00000017ff048299 */ /* 0x000fe40008011604 */
[----:B------:R-:W-:Y:S02]  /*4590*/  UIMAD UR8, UR42, UR11, UR6 ;  /* 0x0000000b2a0872a4 */ /* 0x000fe4000f8e0206 */
[----:B------:R-:W-:Y:S02]  /*45a0*/  @!UP0 USEL UR4, UR5, UR4, !UP1 ;  /* 0x0000000405048287 */ /* 0x000fe4000c800000 */
[----:B------:R-:W-:Y:S02]  /*45b0*/  UISETP.NE.AND UP1, UPT, UR20, URZ, UPT ;  /* 0x000000ff1400728c */ /* 0x000fe4000bf25270 */
[----:B------:R-:W-:Y:S02]  /*45c0*/  @!UP0 UIMAD UR8, UR7, UR8, UR4 ;  /* 0x00000008070882a4 */ /* 0x000fe4000f8e0204 */
[----:B------:R-:W-:Y:S02]  /*45d0*/  @!UP0 UIADD3 UR9, UPT, UPT, UR10, -UR4, URZ ;  /* 0x800000040a098290 */ /* 0x000fe4000fffe0ff */
[----:B------:R-:W-:Y:S02]  /*45e0*/  UIADD3 UR4, UPT, UPT, -UR5, URZ, URZ ;  /* 0x000000ff05047290 */ /* 0x000fe4000fffe1ff */
[----:B------:R-:W-:Y:S02]  /*45f0*/  UIADD3 UR7, UPT, UPT, -UR6, URZ, URZ ;  /* 0x000000ff06077290 */ /* 0x000fe4000fffe1ff */
[----:B------:R-:W-:Y:S02]  /*4600*/  @!UP0 UIMAD UR6, UR9, UR42, UR5 ;  /* 0x0000002a090682a4 */ /* 0x000fe4000f8e0205 */
[----:B------:R-:W-:Y:S02]  /*4610*/  UIMAD UR14, UR15, UR4, UR14 ;  /* 0x000000040f0e72a4 */ /* 0x000fe4000f8e020e */
[----:B------:R-:W-:Y:S01]  /*4620*/  UIMAD UR13, UR46, UR7, UR13 ;  /* 0x000000072e0d72a4 */ /* 0x000fe2000f8e020d */
[----:B------:R-:W-:Y:S02]  /*4630*/  @!UP0 UMOV UR5, UR8 ;  /* 0x0000000800058c82 */ /* 0x000fe40008000000 */
[----:B------:R-:W-:Y:S02]  /*4640*/  UIMAD UR14, UR5, UR15, UR14 ;  /* 0x0000000f050e72a4 */ /* 0x000fe4000f8e020e */
[----:B------:R-:W-:Y:S11]  /*4650*/  UIMAD UR13, UR6, UR46, UR13 ;  /* 0x0000002e060d72a4 */ /* 0x000ff6000f8e020d */
[----:B------:R-:W-:Y:S01]  /*4660*/  @!UPT UIADD3 URZ, UPT, UPT, URZ, URZ, URZ ;  /* 0x000000fffffff290 */ /* 0x000fe2000fffe0ff */
.L_x_77:
[----:B------:R-:W2:Y:S01]  /*4670*/  @!UP3 LDCU.128 UR8, c[0x0][0xb10] ;  /* 0x00016200ff08b7ac */ /* 0x000ea20008000c00 */
[----:B------:R-:W-:Y:S02]  /*4680*/  ISETP.NE.U32.AND P0, PT, RZ, UR38, PT ;  /* 0x00000026ff007c0c */ /* 0x000fe4000bf05070 */
[----:B------:R-:W-:Y:S02]  /*4690*/  SHF.L.U32 R4, R11, 0x1f, RZ ;  /* 0x0000001f0b047819 */ /* 0x000fe400000006ff */
[----:B------:R-:W-:Y:S01]  /*46a0*/  ISETP.NE.AND.EX P0, PT, RZ, UR39, PT, P0 ;  /* 0x00000027ff007c0c */ /* 0x000fe2000bf05300 */
[----:B------:R-:W4:Y:S01]  /*46b0*/  @!UP3 LDCU UR5, c[0x0][0xb0c] ;  /* 0x00016180ff05b7ac */ /* 0x000f220008000800 */
[----:B------:R-:W-:Y:S02]  /*46c0*/  USHF.L.U32 UR35, UR30, 0x6, URZ ;  /* 0x000000061e237899 */ /* 0x000fe400080006ff */
[----:B------:R-:W-:Y:S02]  /*46d0*/  USHF.L.U32 UR34, UR31, 0x7, URZ ;  /* 0x000000071f227899 */ /* 0x000fe400080006ff */
[----:B--2---:R-:W-:Y:S07]  /*46e0*/  UIMAD.WIDE.U32 UR6, UR14, UR8, URZ ;  /* 0x000000080e0672a5 */ /* 0x004fee000f8e00ff */
[----:B------:R-:W-:Y:S01]  /*46f0*/  @!UP3 UMOV UR4, UR7 ;  /* 0x000000070004bc82 */ /* 0x000fe20008000000 */
[----:B----4-:R-:W-:Y:S02]  /*4700*/  @!UP3 UISETP.NE.AND UP0, UPT, UR5, 0x1, UPT ;  /* 0x000000010500b88c */ /* 0x010fe4000bf05270 */
[----:B------:R-:W-:Y:S02]  /*4710*/  @!UP3 USHF.R.U32.HI UR4, URZ, UR9, UR4 ;  /* 0x00000009ff04b299 */ /* 0x000fe40008011604 */
[----:B------:R-:W-:Y:S02]  /*4720*/  UIMAD.WIDE.U32 UR6, UR13, UR11, URZ ;  /* 0x0000000b0d0672a5 */ /* 0x000fe4000f8e00ff */
[----:B------:R-:W-:Y:S02]  /*4730*/  @!UP3 USEL UR8, UR14, UR4, !UP0 ;  /* 0x000000040e08b287 */ /* 0x000fe4000c000000 */
[----:B------:R-:W-:Y:S03]  /*4740*/  @!UP3 UISETP.NE.AND UP0, UPT, UR10, 0x1, UPT ;  /* 0x000000010a00b88c */ /* 0x000fe6000bf05270 */
[----:B------:R-:W-:Y:S02]  /*4750*/  @!UP3 UMOV UR6, UR7 ;  /* 0x000000070006bc82 */ /* 0x000fe40008000000 */
[----:B------:R-:W2:Y:S02]  /*4760*/  @!UP3 LDCU UR4, c[0x0][0xb20] ;  /* 0x00016400ff04b7ac */ /* 0x000ea40008000800 */
[----:B--2---:R-:W-:Y:S04]  /*4770*/  @!UP3 USHF.R.U32.HI UR6, URZ, UR4, UR6 ;  /* 0x00000004ff06b299 */ /* 0x004fe80008011606 */
[----:B------:R-:W-:Y:S04]  /*4780*/  @!UP3 USEL UR6, UR13, UR6, !UP0 ;  /* 0x000000060d06b287 */ /* 0x000fe8000c000000 */
[----:B------:R-:W-:Y:S02]  /*4790*/  @!UP3 UIADD3 UR4, UPT, UPT, -UR8, UR6, URZ ;  /* 0x000000060804b290 */ /* 0x000fe4000fffe1ff */
[----:B------:R-:W-:Y:S02]  /*47a0*/  @!UP3 UIADD3 UR6, UPT, UPT, UR8, -UR6, URZ ;  /* 0x800000060806b290 */ /* 0x000fe4000fffe0ff */
[----:B------:R-:W-:Y:S02]  /*47b0*/  @!UP3 UIMAD UR14, UR4, UR5, UR14 ;  /* 0x00000005040eb2a4 */ /* 0x000fe4000f8e020e */
[----:B------:R-:W-:Y:S01]  /*47c0*/  @!UP3 UIMAD UR13, UR6, UR10, UR13 ;  /* 0x0000000a060db2a4 */ /* 0x000fe2000f8e020d */
[----:B------:R-:W-:Y:S11]  /*47d0*/  BRA.U UP4, `(.L_x_78) ;  /* 0x0000000104107547 */ /* 0x000ff6000b800000 */
[----:B------:R-:W-:Y:S04]  /*47e0*/  MOV R2, UR41 ;  /* 0x0000002900027c02 */ /* 0x000fe80008000f00 */
[----:B------:R-:W-:Y:S04]  /*47f0*/  SHF.L.U32 R2, R2, 0x1f, RZ ;  /* 0x0000001f02027819 */ /* 0x000fe800000006ff */
[----:B------:R-:W2:Y:S02]  /*4800*/  SYNCS.PHASECHK.TRANS64.TRYWAIT P1, [UR21+0x98], R2 ;  /* 0x00009802ff0075a7 */ /* 0x000ea40008021115 */
[----:B--2---:R-:W-:Y:S05]  /*4810*/  @!P1 BRA `(.L_x_79) ;  /* 0x0000004400709947 */ /* 0x004fea0003800000 */
.L_x_78:
[----:B------:R-:W-:Y:S05]  /*4820*/  BRA.U !UP6, `(.L_x_80) ;  /* 0x000000010e387547 */ /* 0x000fea000b800000 */
[----:B------:R-:W-:Y:S01]  /*4830*/  UPLOP3.LUT UP1, UPT, UPT, UPT, UP5, 0x80, 0x8 ;  /* 0x000000000008789c */ /* 0x000fe20003f2f050 */
[----:B-1----:R-:W-:Y:S01]  /*4840*/  HFMA2 R0, -RZ, RZ, 0, 5.9604644775390625e-08 ;  /* 0x00000001ff007431 */ /* 0x002fe200000001ff */
[----:B------:R-:W1:Y:S01]  /*4850*/  LDCU.64 UR8, c[0x0][0x358] ;  /* 0x00006b00ff0877ac */ /* 0x000e620008000a00 */
[----:B------:R-:W-:Y:S03]  /*4860*/  IMAD.MOV.U32 R45, RZ, RZ, 0x1 ;  /* 0x00000001ff2d7424 */ /* 0x000fe600078e00ff */
[----:B------:R-:W-:Y:S05]  /*4870*/  PLOP3.LUT P1, PT, PT, PT, UP1, 0x80, 0x8 ;  /* 0x000000000008781c */ /* 0x000fea0003f2f018 */
[----:B------:R-:W2:Y:S01]  /*4880*/  @UP1 LDCU.64 UR4, c[0x0][0x888] ;  /* 0x00011100ff0417ac */ /* 0x000ea20008000a00 */
[----:B------:R-:W-:Y:S07]  /*4890*/  @UP1 UIMAD UR6, UR36, UR38, URZ ;  /* 0x00000026240612a4 */ /* 0x000fee000f8e02ff */
[----:B------:R-:W-:Y:S01]  /*48a0*/  @!P1 PRMT R45, R0, 0x7610, R45 ;  /* 0x00007610002d9816 */ /* 0x000fe2000000002d */
[----:B--2---:R-:W-:Y:S06]  /*48b0*/  @UP1 UIMAD.WIDE UR4, UR6, 0x4, UR4 ;  /* 0x00000004060418a5 */ /* 0x004fec000f8e0204 */
[----:B------:R-:W-:Y:S01]  /*48c0*/  IMAD.U32 R6, RZ, RZ, UR4 ;  /* 0x00000004ff067e24 */ /* 0x000fe2000f8e00ff */
[----:B------:R-:W-:Y:S04]  /*48d0*/  MOV R7, UR5 ;  /* 0x0000000500077c02 */ /* 0x000fe80008000f00 */
[----:B------:R-:W2:Y:S01]  /*48e0*/  @!UP1 LDCU UR4, c[0x0][0x880] ;  /* 0x00011000ff0497ac */ /* 0x000ea20008000800 */
[----:B-1---5:R4:W5:Y:S02]  /*48f0*/  @P1 LDG.E R27, desc[UR8][R6.64] ;  /* 0x00000008061b1981 */ /* 0x022964000c1e1900 */
[----:B--2-4-:R-:W-:Y:S07]  /*4900*/  @!P1 IMAD.U32 R27, RZ, RZ, UR4 ;  /* 0x00000004ff1b9e24 */ /* 0x014fee000f8e00ff */
.L_x_80:
[----:B-----5:R-:W-:Y:S01]  /*4910*/  @!P0 FSETP.EQ.AND P2, PT, R27, RZ, PT ;  /* 0x000000ff1b00820b */ /* 0x020fe20003f42000 */
[----:B------:R-:W-:Y:S01]  /*4920*/  @!UPT UIADD3 URZ, UPT, UPT, URZ, URZ, URZ ;  /* 0x000000fffffff290 */ /* 0x000fe2000fffe0ff */
[----:B------:R-:W-:Y:S11]  /*4930*/  @!P0 BRA `(.L_x_81) ;  /* 0x0000000000148947 */ /* 0x000ff60003800000 */
[----:B------:R-:W-:Y:S02]  /*4940*/  LOP3.LUT P0, RZ, R45, 0xff, RZ, 0xc0, !PT ;  /* 0x000000ff2dff7812 */ /* 0x000fe4000780c0ff */
[----:B------:R-:W-:Y:S04]  /*4950*/  PLOP3.LUT P2, PT, PT, PT, UP1, 0x80, 0x8 ;  /* 0x000000000008781c */ /* 0x000fe80003f4f018 */
[----:B------:R-:W-:Y:S07]  /*4960*/  PLOP3.LUT P2, PT, P2, PT, PT, 0x8, 0x80 ;  /* 0x000000000080781c */ /* 0x000fee000174e170 */
[----:B------:R-:W-:Y:S11]  /*4970*/  @P0 FSETP.EQ.AND P2, PT, R27, RZ, PT ;  /* 0x000000ff1b00020b */ /* 0x000ff60003f42000 */
[----:B------:R-:W-:Y:S02]  /*4980*/  @!UPT UIADD3 URZ, UPT, UPT, URZ, URZ, URZ ;  /* 0x000000fffffff290 */ /* 0x000fe4000fffe0ff */
.L_x_81:
[----:B------:R-:W2:Y:S01]  /*4990*/  SYNCS.PHASECHK.TRANS64.TRYWAIT P0, [UR21+0x70], R4 ;  /* 0x00007004ff0075a7 */ /* 0x000ea20008001115 */
[----:B------:R-:W-:Y:S04]  /*49a0*/  ELECT P1, URZ, PT ;  /* 0x0000000000ff782f */ /* 0x000fe80003820000 */
[----:B------:R-:W-:Y:S01]  /*49b0*/  PLOP3.LUT P1, PT, P2, P1, PT, 0xf2, 0x2f ;  /* 0x00000000002f781c */ /* 0x000fe20001723e72 */
[----:B------:R-:W-:Y:S01]  /*49c0*/  @!UPT UIADD3 URZ, UPT, UPT, URZ, URZ, URZ ;  /* 0x000000fffffff290 */ /* 0x000fe2000fffe0ff */
[----:B--2---:R-:W-:Y:S11]  /*49d0*/  @!P0 BRA `(.L_x_82) ;  /* 0x0000004400188947 */ /* 0x004ff60003800000 */
.L_x_171:
[----:B-1----:R-:W-:Y:S01]  /*49e0*/  @!P1 IADD3 R2, P0, PT, R12, 0x580, RZ ;  /* 0x000005800c029810 */ /* 0x002fe20007f1e0ff */
[----:B------:R-:W-:Y:S01]  /*49f0*/  VOTEU.ALL UP0, P1 ;  /* 0x0000000000ff7886 */ /* 0x000fe20000800000 */
[----:B------:R-:W-:Y:S01]  /*4a00*/  UMOV UR6, 0x0 ;  /* 0x0000000000067882 */ /* 0x000fe20000000000 */
[----:B------:R-:W-:Y:S01]  /*4a10*/  UMOV UR7, 0x10000000 ;  /* 0x1000000000077882 */ /* 0x000fe20000000000 */
[----:B------:R-:W-:Y:S01]  /*4a20*/  @!P1 R2UR UR5, R2 ;  /* 0x00000000020592ca */ /* 0x000fe200000e0000 */
[----:B------:R-:W-:Y:S01]  /*4a30*/  @!P1 IMAD.X R0, RZ, RZ, R13, P0 ;  /* 0x000000ffff009224 */ /* 0x000fe200000e060d */
[----:B------:R-:W-:Y:S01]  /*4a40*/  @!UP0 UIADD3 UR32, UPT, UPT, UR21, 0x200, URZ ;  /* 0x0000020015208890 */ /* 0x000fe2000fffe0ff */
[----:B------:R-:W-:Y:S03]  /*4a50*/  VOTEU.ALL UP0, P1 ;  /* 0x0000000000ff7886 */ /* 0x000fe60000800000 */
[----:B------:R-:W-:Y:S01]  /*4a60*/  @!P1 R2UR UR4, R0 ;  /* 0x00000000000492ca */ /* 0x000fe200000e0000 */
[----:B------:R-:W-:Y:S06]  /*4a70*/  @!P1 IMAD.MOV.U32 R0, RZ, RZ, 0x1000 ;  /* 0x00001000ff009424 */ /* 0x000fec00078e00ff */
[----:B------:R-:W-:Y:S06]  /*4a80*/  IMAD.U32 R6, RZ, RZ, UR5 ;  /* 0x00000005ff067e24 */ /* 0x000fec000f8e00ff */
[----:B------:R-:W-:Y:S01]  /*4a90*/  IMAD.U32 R7, RZ, RZ, UR4 ;  /* 0x00000004ff077e24 */ /* 0x000fe2000f8e00ff */
[----:B------:R-:W-:Y:S04]  /*4aa0*/  @!P1 R2UR UR4, R6 ;  /* 0x00000000060492ca */ /* 0x000fe800000e0000 */
[----:B------:R-:W-:Y:S11]  /*4ab0*/  @!P1 R2UR UR5, R7 ;  /* 0x00000000070592ca */ /* 0x000ff600000e0000 */
[----:B------:R-:W-:Y:S02]  /*4ac0*/  @!UPT UIADD3 URZ, UPT, UPT, URZ, URZ, URZ ;  /* 0x000000fffffff290 */ /* 0x000fe4000fffe0ff */
[----:B------:R1:W-:Y:S01]  /*4ad0*/  @!UP0 UTMALDG.3D [UR32], [UR4], desc[UR6] ;  /* 0x00000620040085b4 */ /* 0x0003e20008011000 */
[----:B------:R1:W-:Y:S01]  /*4ae0*/  @!P1 SYNCS.ARRIVE.TRANS64.RED.A0TR RZ, [UR21+0x50], R0 ;  /* 0x00005000ffff99a7 */ /* 0x0003e20008300415 */
[----:B------:R-:W-:Y:S01]  /*4af0*/  SYNCS.ARRIVE.TRANS64.RED.A1T0 RZ, [UR50], RZ ;  /* 0x000000ffffff79a7 */ /* 0x000fe20008100432 */
[----:B------:R-:W2:Y:S02]  /*4b00*/  SYNCS.PHASECHK.TRANS64.TRYWAIT P0, [UR21+0x78], R4 ;  /* 0x00007804ff0075a7 */ /* 0x000ea40008001115 */
[----:B-12---:R-:W-:Y:S05]  /*4b10*/  @!P0 BRA `(.L_x_83) ;  /* 0x0000004000e08947 */ /* 0x006fea0003800000 */
.L_x_173:
[----:B------:R-:W-:Y:S01]  /*4b20*/  @!P1 IADD3 R2, P0, PT, R12, 0x580, RZ ;  /* 0x000005800c029810 */ /* 0x000fe20007f1e0ff */
[----:B------:R-:W-:Y:S01]  /*4b30*/  VOTEU.ALL UP0, P1 ;  /* 0x0000000000ff7886 */ /* 0x000fe20000800000 */
[----:B------:R-:W-:Y:S01]  /*4b40*/  UMOV UR6, 0x0 ;  /* 0x0000000000067882 */ /* 0x000fe20000000000 */
[----:B------:R-:W-:Y:S01]  /*4b50*/  UMOV UR7, 0x10000000 ;  /* 0x1000000000077882 */ /* 0x000fe20000000000 */
[----:B------:R-:W-:Y:S01]  /*4b60*/  @!P1 R2UR UR5, R2 ;  /* 0x00000000020592ca */ /* 0x000fe200000e0000 */
[----:B-1----:R-:W-:Y:S01]  /*4b70*/  @!P1 IMAD.X R0, RZ, RZ, R13, P0 ;  /* 0x000000ffff009224 */ /* 0x002fe200000e060d */
[----:B------:R-:W-:Y:S02]  /*4b80*/  @!UP0 UIADD3 UR26, UPT, UPT, UR34, 0x20, URZ ;  /* 0x00000020221a8890 */ /* 0x000fe4000fffe0ff */
[----:B------:R-:W-:Y:S02]  /*4b90*/  @!UP0 UIADD3 UR24, UPT, UPT, UR21, 0x1200, URZ ;  /* 0x0000120015188890 */ /* 0x000fe4000fffe0ff */
[----:B------:R-:W-:Y:S01]  /*4ba0*/  @!P1 R2UR UR4, R0 ;  /* 0x00000000000492ca */ /* 0x000fe200000e0000 */
[----:B------:R-:W-:Y:S01]  /*4bb0*/  VOTEU.ALL UP0, P1 ;  /* 0x0000000000ff7886 */ /* 0x000fe20000800000 */
[----:B------:R-:W-:Y:S01]  /*4bc0*/  @!P1 IMAD.MOV.U32 R0, RZ, RZ, 0x1000 ;  /* 0x00001000ff009424 */ /* 0x000fe200078e00ff */
[----:B------:R-:W-:Y:S01]  /*4bd0*/  UMOV UR27, UR35 ;  /* 0x00000023001b7c82 */ /* 0x000fe20008000000 */
[----:B------:R-:W-:Y:S03]  /*4be0*/  UMOV UR28, UR36 ;  /* 0x00000024001c7c82 */ /* 0x000fe60008000000 */
        /* <DEDUP_REMOVED lines=10> */
.L_x_175:
[----:B------:R-:W-:Y:S01]  /*4c90*/  @!P1 IADD3 R2, P0, PT, R12, 0x580, RZ ;  /* 0x000005800c029810 */ /* 0x000fe20007f1e0ff */
[----:B------:R-:W-:Y:S01]  /*4ca0*/  VOTEU.ALL UP0, P1 ;  /* 0x0000000000ff7886 */ /* 0x000fe20000800000 */
[----:B------:R-:W-:Y:S01]  /*4cb0*/  UMOV UR6, 0x0 ;  /* 0x0000000000067882 */ /* 0x000fe20000000000 */
[----:B------:R-:W-:Y:S01]  /*4cc0*/  UMOV UR7, 0x10000000 ;  /* 0x1000000000077882 */ /* 0x000fe20000000000 */
[----:B------:R-:W-:Y:S01]  /*4cd0*/  @!P1 R2UR UR5, R2 ;  /* 0x00000000020592ca */ /* 0x000fe200000e0000 */
[----:B-1----:R-:W-:Y:S01]  /*4ce0*/  @!P1 IMAD.X R0, RZ, RZ, R13, P0 ;  /* 0x000000ffff009224 */ /* 0x002fe200000e060d */
[----:B------:R-:W-:Y:S01]  /*4cf0*/  @!UP0 UIADD3 UR18, UPT, UPT, UR34, 0x40, URZ ;  /* 0x0000004022128890 */ /* 0x000fe2000fffe0ff */
[----:B------:R-:W-:Y:S01]  /*4d00*/  VIADD R10, R10, 0x1 ;  /* 0x000000010a0a7836 */ /* 0x000fe20000000000 */
        /* <DEDUP_REMOVED lines=16> */
.L_x_177:
[----:B------:R-:W-:Y:S01]  /*4e10*/  @!P1 IADD3 R2, P0, PT, R12, 0x580, RZ ;  /* 0x000005800c029810 */ /* 0x000fe20007f1e0ff */
[----:B------:R-:W-:Y:S01]  /*4e20*/  VOTEU.ALL UP0, P1 ;  /* 0x0000000000ff7886 */ /* 0x000fe20000800000 */
[----:B------:R-:W-:Y:S01]  /*4e30*/  UMOV UR6, 0x0 ;  /* 0x0000000000067882 */ /* 0x000fe20000000000 */
[----:B------:R-:W-:Y:S01]  /*4e40*/  UMOV UR7, 0x10000000 ;  /* 0x1000000000077882 */ /* 0x000fe20000000000 */
[----:B------:R-:W-:Y:S01]  /*4e50*/  @!P1 R2UR UR5, R2 ;  /* 0x00000000020592ca */ /* 0x000fe200000e0000 */
[----:B-1----:R-:W-:Y:S01]  /*4e60*/  @!P1 IMAD.X R0, RZ, RZ, R13, P0 ;  /* 0x000000ffff009224 */ /* 0x002fe200000e060d */
[----:B------:R-:W-:Y:S01]  /*4e70*/  @!UP0 UIADD3 UR10, UPT, UPT, UR34, 0x60, URZ ;  /* 0x00000060220a8890 */ /* 0x000fe2000fffe0ff */
[----:B------:R-:W-:Y:S01]  /*4e80*/  R2UR UR18, R47 ;  /* 0x000000002f1272ca */ /* 0x000fe200000e0000 */
[----:B------:R-:W-:Y:S01]  /*4e90*/  @!UP0 UIADD3 UR8, UPT, UPT, UR21, 0x3200, URZ ;  /* 0x0000320015088890 */ /* 0x000fe2000fffe0ff */
[----:B------:R-:W-:Y:S01]  /*4ea0*/  R2UR UR16, R48 ;  /* 0x00000000301072ca */ /* 0x000fe200000e0000 */
[----:B------:R-:W-:Y:S01]  /*4eb0*/  @!UP0 UIADD3 UR9, UPT, UPT, UR21, 0x68, URZ ;  /* 0x0000006815098890 */ /* 0x000fe2000fffe0ff */
[----:B------:R-:W-:Y:S01]  /*4ec0*/  @!P1 R2UR UR4, R0 ;  /* 0x00000000000492ca */ /* 0x000fe200000e0000 */
[----:B------:R-:W-:Y:S01]  /*4ed0*/  VOTEU.ALL UP0, P1 ;  /* 0x0000000000ff7886 */ /* 0x000fe20000800000 */
[----:B------:R-:W-:Y:S01]  /*4ee0*/  UMOV UR11, UR35 ;  /* 0x00000023000b7c82 */ /* 0x000fe20008000000 */
[----:B------:R-:W-:Y:S01]  /*4ef0*/  UMOV UR12, UR36 ;  /* 0x00000024000c7c82 */ /* 0x000fe20008000000 */
[C---:B------:R-:W-:Y:S01]  /*4f00*/  ISETP.NE.AND P0, PT, R10.reuse, 0x2, PT ;  /* 0x000000020a00780c */ /* 0x040fe20003f05270 */
[----:B------:R-:W-:Y:S01]  /*4f10*/  UMOV UR36, UR29 ;  /* 0x0000001d00247c82 */ /* 0x000fe20008000000 */
[----:B------:R-:W-:Y:S01]  /*4f20*/  IMAD.U32 R4, RZ, RZ, UR5 ;  /* 0x00000005ff047e24 */ /* 0x000fe2000f8e00ff */
[----:B------:R-:W-:Y:S01]  /*4f30*/  LOP3.LUT R11, R11, 0x1, RZ, 0x3c, !PT ;  /* 0x000000010b0b7812 */ /* 0x000fe200078e3cff */
[----:B------:R-:W-:Y:S01]  /*4f40*/  UPLOP3.LUT UP4, UPT, UPT, UPT, UPT, 0x80, 0x8 ;  /* 0x000000000008789c */ /* 0x000fe20003f8f070 */
[----:B------:R-:W-:Y:S01]  /*4f50*/  SEL R0, RZ, 0x1, P0 ;  /* 0x00000001ff007807 */ /* 0x000fe20000000000 */
[----:B------:R-:W-:Y:S01]  /*4f60*/  UIADD3 UR31, UPT, UPT, UR13, UR18, URZ ;  /* 0x000000120d1f7290 */ /* 0x000fe2000fffe0ff */
[----:B------:R-:W-:Y:S01]  /*4f70*/  SEL R10, R10, RZ, P0 ;  /* 0x000000ff0a0a7207 */ /* 0x000fe20000000000 */
[----:B------:R-:W-:Y:S01]  /*4f80*/  UIADD3 UR30, UPT, UPT, UR14, UR16, URZ ;  /* 0x000000100e1e7290 */ /* 0x000fe2000fffe0ff */
[----:B------:R-:W-:Y:S01]  /*4f90*/  IMAD.U32 R5, RZ, RZ, UR4 ;  /* 0x00000004ff057e24 */ /* 0x000fe2000f8e00ff */
[----:B------:R-:W-:Y:S02]  /*4fa0*/  @!P1 R2UR UR4, R4 ;  /* 0x00000000040492ca */ /* 0x000fe400000e0000 */
[----:B------:R-:W-:Y:S02]  /*4fb0*/  LOP3.LUT R9, R9, R0, RZ, 0x3c, !PT ;  /* 0x0000000009097212 */ /* 0x000fe400078e3cff */
[----:B------:R-:W-:Y:S11]  /*4fc0*/  @!P1 R2UR UR5, R5 ;  /* 0x00000000050592ca */ /* 0x000ff600000e0000 */
[----:B------:R-:W-:Y:S02]  /*4fd0*/  @!UPT UIADD3 URZ, UPT, UPT, URZ, URZ, URZ ;  /* 0x000000fffffff290 */ /* 0x000fe4000fffe0ff */
[----:B------:R1:W-:Y:S01]  /*4fe0*/  @!UP0 UTMALDG.3D [UR8], [UR4], desc[UR6] ;  /* 0x00000608040085b4 */ /* 0x0003e20008011000 */
[----:B------:R1:W-:Y:S01]  /*4ff0*/  @!P1 SYNCS.ARRIVE.TRANS64.RED.A0TR RZ, [UR21+0x68], R3 ;  /* 0x00006803ffff99a7 */ /* 0x0003e20008300415 */
[----:B------:R-:W-:Y:S01]  /*5000*/  SYNCS.ARRIVE.TRANS64.RED.A1T0 RZ, [UR43], RZ ;  /* 0x000000ffffff79a7 */ /* 0x000fe2000810042b */
[----:B------:R-:W-:Y:S05]  /*5010*/  BRA.U UP2, `(.L_x_86) ;  /* 0xfffffff102587547 */ /* 0x000fea000b83ffff */
[----:B------:R-:W-:-:S04]  /*5020*/  SHF.L.U32 R2, R11, 0x1f, RZ ;  /* 0x0000001f0b027819 */ /* 0x000fc800000006ff */
[----:B------:R-:W2:Y:S02]  /*5030*/  SYNCS.PHASECHK.TRANS64.TRYWAIT P0, [UR21+0x70], R2 ;  /* 0x00007002ff0075a7 */ /* 0x000ea40008001115 */
[----:B--2---:R-:W-:Y:S05]  /*5040*/  @!P0 BRA `(.L_x_87) ;  /* 0x0000003c00dc8947 */ /* 0x004fea0003800000 */
.L_x_179:
[----:B------:R-:W4:Y:S02]  /*5050*/  SYNCS.PHASECHK.TRANS64.TRYWAIT P0, [UR21+0x78], R2 ;  /* 0x00007802ff0075a7 */ /* 0x000f240008001115 */
[----:B----4-:R-:W-:Y:S05]  /*5060*/  @!P0 BRA `(.L_x_88) ;  /* 0x0000003c00ec8947 */ /* 0x010fea0003800000 */
.L_x_181:
[----:B------:R-:W4:Y:S02]  /*5070*/  SYNCS.PHASECHK.TRANS64.TRYWAIT P0, [UR21+0x80], R2 ;  /* 0x00008002ff0075a7 */ /* 0x000f240008001115 */
[----:B----4-:R-:W-:Y:S05]  /*5080*/  @!P0 BRA `(.L_x_89) ;  /* 0x0000003c00fc8947 */ /* 0x010fea0003800000 */
.L_x_183:
[----:B--2---:R-:W-:-:S07]  /*5090*/  MOV R0, UR21 ;  /* 0x0000001500007c02 */ /* 0x004fce0008000f00 */
.L_x_90:
[----:B--2---:R-:W-:-:S04]  /*50a0*/  SHF.L.U32 R2, R11, 0x1f, RZ ;  /* 0x0000001f0b027819 */ /* 0x004fc800000006ff */
[----:B------:R2:W4:Y:S03]  /*50b0*/  SYNCS.PHASECHK.TRANS64.TRYWAIT P0, [R0+URZ+0x88], R2 ;  /* 0x00008802000075a7 */ /* 0x00052600080011ff */
[----:B----4-:R-:W-:Y:S05]  /*50c0*/  @!P0 NANOSLEEP.SYNCS 0x989680 ;  /* 0x009896800000895d */ /* 0x010fea0003900000 */
[----:B------:R-:W4:Y:S02]  /*50d0*/  @!P0 SYNCS.PHASECHK.TRANS64 P0, [R0+URZ+0x88], R2 ;  /* 0x00008802000085a7 */ /* 0x000f2400080010ff */
[----:B-1-34-:R-:W-:Y:S05]  /*50e0*/  @P0 EXIT ;  /* 0x000000000000094d */ /* 0x01afea0003800000 */
[----:B------:R-:W-:Y:S05]  /*50f0*/  BRA `(.L_x_90) ;  /* 0xfffffffc00e87947 */ /* 0x000fea000383ffff */
.L_x_75:
[----:B------:R-:W-:-:S06]  /*5100*/  UISETP.GE.AND UP0, UPT, UR18, 0x4, UPT ;  /* 0x000000041200788c */ /* 0x000fcc000bf06270 */
[----:B------:R-:W-:-:S13]  /*5110*/  PLOP3.LUT P0, PT, PT, PT, UP0, 0x80, 0x8 ;  /* 0x000000000008781c */ /* 0x000fda0003f0f008 */
[----:B-1----:R-:W-:Y:S05]  /*5120*/  @!P0 EXIT ;  /* 0x000000000000894d */ /* 0x002fea0003800000 */
[----:B------:R-:W1:Y:S08]  /*5130*/  S2UR UR4, SR_CgaCtaId ;  /* 0x00000000000479c3 */ /* 0x000e700000008800 */
[----:B------:R-:W-:Y:S01]  /*5140*/  BAR.SYNC.DEFER_BLOCKING 0x6, 0xa0 ;  /* 0x0182800000007b1d */ /* 0x000fe20000010000 */
[C---:B------:R-:W-:Y:S01]  /*5150*/  IMAD.SHL.U32 R3, R57.reuse, 0x20, RZ ;  /* 0x0000002039037824 */ /* 0x040fe200078e00ff */
[----:B------:R-:W-:Y:S01]  /*5160*/  SHF.R.U32.HI R4, RZ, 0x1, R57 ;  /* 0x00000001ff047819 */ /* 0x000fe20000011639 */
[C---:B------:R-:W-:Y:S01]  /*5170*/  IMAD.SHL.U32 R2, R57.reuse, 0x10, RZ ;  /* 0x0000001039027824 */ /* 0x040fe200078e00ff */
[C---:B------:R-:W-:Y:S01]  /*5180*/  LOP3.LUT P0, RZ, R57.reuse, 0x4, RZ, 0xc0, !PT ;  /* 0x0000000439ff7812 */ /* 0x040fe2000780c0ff */
[----:B------:R-:W-:Y:S01]  /*5190*/  IMAD.U32 R23, R57, 0x10000, RZ ;  /* 0x0001000039177824 */ /* 0x000fe200078e00ff */
[----:B------:R-:W-:-:S02]  /*51a0*/  UMOV UR44, 0x400 ;  /* 0x00000400002c7882 */ /* 0x000fc40000000000 */
[----:B------:R-:W2:Y:S01]  /*51b0*/  LDC.64 R42, c[0x0][0x8b0] ;  /* 0x00022c00ff2a7b82 */ /* 0x000ea20000000a00 */
[----:B------:R-:W-:Y:S01]  /*51c0*/  LOP3.LUT R5, R3, 0xc0, RZ, 0xc0, !PT ;  /* 0x000000c003057812 */ /* 0x000fe200078ec0ff */
[----:B------:R-:W-:Y:S01]  /*51d0*/  IMAD.SHL.U32 R44, R57, 0x4, RZ ;  /* 0x00000004392c7824 */ /* 0x000fe200078e00ff */
[----:B------:R-:W-:Y:S01]  /*51e0*/  LOP3.LUT R2, R2, 0x600, RZ, 0xc0, !PT ;  /* 0x0000060002027812 */ /* 0x000fe200078ec0ff */
[----:B------:R-:W-:Y:S01]  /*51f0*/  IMAD.MOV.U32 R56, RZ, RZ, 0x20 ;  /* 0x00000020ff387424 */ /* 0x000fe200078e00ff */
[----:B------:R-:W-:Y:S01]  /*5200*/  LOP3.LUT R4, R5, 0x8, R4, 0xf8, !PT ;  /* 0x0000000805047812 */ /* 0x000fe200078ef804 */
[----:B------:R-:W-:Y:S01]  /*5210*/  IMAD.MOV.U32 R55, RZ, RZ, 0x1 ;  /* 0x00000001ff377424 */ /* 0x000fe200078e00ff */
[--C-:B------:R-:W-:Y:S01]  /*5220*/  LOP3.LUT R2, R2, 0x20, R3.reuse, 0xf8, !PT ;  /* 0x0000002002027812 */ /* 0x100fe200078ef803 */
[----:B------:R-:W3:Y:S01]  /*5230*/  LDC.64 R40, c[0x0][0x8a8] ;  /* 0x00022a00ff287b82 */ /* 0x000ee20000000a00 */
[----:B------:R-:W-:Y:S01]  /*5240*/  LOP3.LUT R23, R23, 0x600000, RZ, 0xc0, !PT ;  /* 0x0060000017177812 */ /* 0x000fe200078ec0ff */
[----:B------:R-:W-:Y:S01]  /*5250*/  IMAD.MOV.U32 R22, RZ, RZ, RZ ;  /* 0x000000ffff167224 */ /* 0x000fe200078e00ff */
[----:B------:R-:W-:Y:S01]  /*5260*/  LOP3.LUT R44, R4, 0x18, R44, 0x78, !PT ;  /* 0x00000018042c7812 */ /* 0x000fe200078e782c */
[----:B------:R-:W-:Y:S01]  /*5270*/  IMAD.MOV.U32 R54, RZ, RZ, RZ ;  /* 0x000000ffff367224 */ /* 0x000fe200078e00ff */
[----:B------:R-:W-:-:S02]  /*5280*/  LOP3.LUT R2, R2, 0x100, R3, 0xf8, !PT ;  /* 0x0000010002027812 */ /* 0x000fc400078ef803 */
[----:B------:R-:W-:Y:S02]  /*5290*/  CS2R R52, SRZ ;  /* 0x0000000000347805 */ /* 0x000fe4000001ff00 */
[----:B------:R-:W-:Y:S01]  /*52a0*/  LOP3.LUT R57, R57, 0x60, RZ, 0xc0, !PT ;  /* 0x0000006039397812 */ /* 0x000fe200078ec0ff */
[----:B-1----:R-:W-:Y:S01]  /*52b0*/  ULEA UR44, UR4, UR44, 0x18 ;  /* 0x0000002c042c7291 */ /* 0x002fe2000f8ec0ff */
[----:B------:R-:W-:Y:S01]  /*52c0*/  LOP3.LUT R44, R2, R44, RZ, 0xfc, !PT ;  /* 0x0000002c022c7212 */ /* 0x000fe200078efcff */
[----:B------:R-:W1:Y:S01]  /*52d0*/  LDCU UR59, c[0x0][0x370] ;  /* 0x00006e00ff3b77ac */ /* 0x000e620008000800 */
[----:B------:R-:W-:Y:S01]  /*52e0*/  SEL R56, R56, 0xffffffe0, !P0 ;  /* 0xffffffe038387807 */ /* 0x000fe20004000000 */
[----:B------:R-:W-:Y:S01]  /*52f0*/  UIADD3 UR4, UPT, UPT, UR44, 0x200, URZ ;  /* 0x000002002c047890 */ /* 0x000fe2000fffe0ff */
[----:B------:R-:W4:Y:S04]  /*5300*/  LDCU UR43, c[0x0][0xb0c] ;  /* 0x00016180ff2b77ac */ /* 0x000f280008000800 */
[----:B------:R-:W1:Y:S01]  /*5310*/  LDS R0, [UR44+0x150] ;  /* 0x0001502cff007984 */ /* 0x000e620008000800 */
[----:B------:R-:W-:Y:S01]  /*5320*/  IMAD.U32 R50, RZ, RZ, UR4 ;  /* 0x00000004ff327e24 */ /* 0x000fe2000f8e00ff */
[----:B------:R-:W1:Y:S01]  /*5330*/  LDCU UR39, c[0x0][0xb30] ;  /* 0x00016600ff2777ac */ /* 0x000e620008000800 */
[----:B------:R-:W1:Y:S01]  /*5340*/  LDCU.64 UR56, c[0x0][0x888] ;  /* 0x00011100ff3877ac */ /* 0x000e620008000a00 */
[----:B------:R-:W1:Y:S01]  /*5350*/  LDCU.64 UR40, c[0x0][0xb28] ;  /* 0x00016500ff2877ac */ /* 0x000e620008000a00 */
[----:B------:R-:W1:Y:S01]  /*5360*/  LDCU.64 UR62, c[0x0][0x890] ;  /* 0x00011200ff3e77ac */ /* 0x000e620008000a00 */
[----:B------:R-:W1:Y:S01]  /*5370*/  LDCU.128 UR52, c[0x0][0xb10] ;  /* 0x00016200ff3477ac */ /* 0x000e620008000c00 */
[----:B------:R-:W1:Y:S01]  /*5380*/  LDCU UR58, c[0x0][0x374] ;  /* 0x00006e80ff3a77ac */ /* 0x000e620008000800 */
[----:B------:R-:W-:Y:S01]  /*5390*/  UMOV UR47, URZ ;  /* 0x000000ff002f7c82 */ /* 0x000fe20008000000 */
[----:B------:R-:W-:Y:S01]  /*53a0*/  UMOV UR46, URZ ;  /* 0x000000ff002e7c82 */ /* 0x000fe20008000000 */
[----:B-1234-:R-:W-:-:S07]  /*53b0*/  IMAD.IADD R23, R0, 0x1, R23 ;  /* 0x0000000100177824 */ /* 0x01efce00078e0217 */
.L_x_134:
[C---:B------:R-:W-:Y:S02]  /*53c0*/  LEA R3, R52.reuse, UR44, 0x3 ;  /* 0x0000002c34037c11 */ /* 0x040fe4000f8e18ff */
[----:B------:R-:W-:Y:S02]  /*53d0*/  SHF.L.U32 R0, R53, 0x1f, RZ ;  /* 0x0000001f35007819 */ /* 0x000fe400000006ff */
[----:B-1----:R-:W-:Y:S02]  /*53e0*/  LEA R4, R52, UR44, 0x4 ;  /* 0x0000002c34047c11 */ /* 0x002fe4000f8e20ff */
[----:B------:R-:W1:Y:S02]  /*53f0*/  SYNCS.PHASECHK.TRANS64.TRYWAIT P0, [R3+URZ+0xa0], R0 ;  /* 0x0000a000030075a7 */ /* 0x000e6400080011ff */
[----:B-12---:R-:W-:Y:S05]  /*5400*/  @!P0 BRA `(.L_x_91) ;  /* 0x0000003c00348947 */ /* 0x006fea0003800000 */
.L_x_184:
[----:B------:R-:W2:Y:S01]  /*5410*/  LDS.128 R4, [R4+0x130] ;  /* 0x0001300004047984 */ /* 0x000ea20000000c00 */
[----:B------:R-:W-:Y:S01]  /*5420*/  UISETP.GE.AND UP0, UPT, UR42, 0x1, UPT ;  /* 0x000000012a00788c */ /* 0x000fe2000bf06270 */
[----:B------:R-:W-:Y:S01]  /*5430*/  @!PT LDS RZ, [RZ] ;  /* 0x00000000fffff984 */ /* 0x000fe20000000800 */
[----:B------:R-:W-:Y:S01]  /*5440*/  @!PT LDS RZ, [RZ] ;  /* 0x00000000fffff984 */ /* 0x000fe20000000800 */
[----:B------:R-:W-:Y:S01]  /*5450*/  @!PT LDS RZ, [RZ] ;  /* 0x00000000fffff984 */ /* 0x000fe20000000800 */
[----:B------:R-:W-:Y:S01]  /*5460*/  @!PT LDS RZ, [RZ] ;  /* 0x00000000fffff984 */ /* 0x000fe20000000800 */
[----:B------:R3:W-:Y:S06]  /*5470*/  MEMBAR.ALL.CTA ;  /* 0x0000000000007992 */ /* 0x0007ec0000008000 */
[----:B---3--:R-:W3:Y:S01]  /*5480*/  FENCE.VIEW.ASYNC.S ;  /* 0x00000000000073c6 */ /* 0x008ee20000000000 */
[----:B--2---:R-:W-:Y:S11]  /*5490*/  LOP3.LUT P0, RZ, R6, 0x1, RZ, 0xc0, !PT ;  /* 0x0000000106ff7812 */ /* 0x004ff6000780c0ff */
[----:B------:R-:W-:Y:S02]  /*54a0*/  @!UPT UIADD3 URZ, UPT, UPT, URZ, URZ, URZ ;  /* 0x000000fffffff290 */ /* 0x000fe4000fffe0ff */
[----:B---3--:R-:W-:Y:S01]  /*54b0*/  VOTEU.ANY UP1, P0 ;  /* 0x0000000000ff7886 */ /* 0x008fe20000020100 */
[----:B------:R-:W-:Y:S01]  /*54c0*/  PLOP3.LUT P0, PT, PT, PT, UP1, 0x80, 0x8 ;  /* 0x000000000008781c */ /* 0x000fe20003f0f018 */
[----:B------:R-:W-:Y:S11]  /*54d0*/  UP2UR UR61, UPR, URZ, 0x2 ;  /* 0x00000002ff3d7883 */ /* 0x000ff60008000000 */
[----:B------:R-:W-:Y:S01]  /*54e0*/  @!UPT UIADD3 URZ, UPT, UPT, URZ, URZ, URZ ;  /* 0x000000fffffff290 */ /* 0x000fe2000fffe0ff */
        /* <DEDUP_REMOVED lines=13> */
[----:B------:R-:W2:Y:S01]  /*55c0*/  LDCU UR12, c[0x0][0xb20] ;  /* 0x00016400ff0c77ac */ /* 0x000ea20008000800 */
[----:B------:R-:W-:Y:S02]  /*55d0*/  UIMAD.WIDE.U32 UR4, UR58, UR55, URZ ;  /* 0x000000373a0472a5 */ /* 0x000fe4000f8e00ff */
[----:B------:R-:W-:Y:S02]  /*55e0*/  UIMAD.WIDE.U32 UR6, UR59, UR52, URZ ;  /* 0x000000343b0672a5 */ /* 0x000fe4000f8e00ff */
[----:B------:R-:W-:Y:S02]  /*55f0*/  UISETP.NE.AND UP0, UPT, UR54, 0x1, UPT ;  /* 0x000000013600788c */ /* 0x000fe4000bf05270 */
[----:B------:R-:W-:Y:S02]  /*5600*/  UIMAD.WIDE.U32 UR8, UR37, UR55, URZ ;  /* 0x00000037250872a5 */ /* 0x000fe4000f8e00ff */
[----:B------:R-:W-:Y:S02]  /*5610*/  UIMAD.WIDE.U32 UR10, UR38, UR52, URZ ;  /* 0x00000034260a72a5 */ /* 0x000fe4000f8e00ff */
[----:B------:R-:W-:Y:S02]  /*5620*/  UISETP.NE.AND UP1, UPT, UR43, 0x1, UPT ;  /* 0x000000012b00788c */ /* 0x000fe4000bf25270 */
[----:B------:R-:W-:Y:S01]  /*5630*/  UISETP.NE.AND UP2, UPT, UR42, 0x1, UPT ;  /* 0x000000012a00788c */ /* 0x000fe2000bf45270 */
[----:B------:R-:W-:Y:S02]  /*5640*/  UMOV UR4, UR5 ;  /* 0x0000000500047c82 */ /* 0x000fe40008000000 */
[----:B--2---:R-:W-:Y:S03]  /*5650*/  USHF.R.U32.HI UR5, URZ, UR12, UR4 ;  /* 0x0000000cff057299 */ /* 0x004fe60008011604 */
[----:B------:R-:W-:Y:S02]  /*5660*/  UMOV UR4, UR7 ;  /* 0x0000000700047c82 */ /* 0x000fe40008000000 */
[----:B------:R-:W-:Y:S02]  /*5670*/  USHF.R.U32.HI UR7, URZ, UR53, UR4 ;  /* 0x00000035ff077299 */ /* 0x000fe40008011604 */
[----:B------:R-:W-:Y:S02]  /*5680*/  USEL UR4, UR58, UR5, !UP0 ;  /* 0x000000053a047287 */ /* 0x000fe4000c000000 */
[----:B------:R-:W-:Y:S01]  /*5690*/  USEL UR7, UR59, UR7, !UP1 ;  /* 0x000000073b077287 */ /* 0x000fe2000c800000 */
[----:B------:R-:W-:Y:S01]  /*56a0*/  UMOV UR5, UR9 ;  /* 0x0000000900057c82 */ /* 0x000fe20008000000 */
[----:B------:R-:W-:Y:S02]  /*56b0*/  UIMAD.WIDE.U32 UR8, UR4, UR40, URZ ;  /* 0x00000028040872a5 */ /* 0x000fe4000f8e00ff */
[----:B------:R-:W-:Y:S03]  /*56c0*/  USHF.R.U32.HI UR6, URZ, UR12, UR5 ;  /* 0x0000000cff067299 */ /* 0x000fe60008011605 */
[----:B------:R-:W-:Y:S01]  /*56d0*/  UMOV UR5, UR11 ;  /* 0x0000000b00057c82 */ /* 0x000fe20008000000 */
[----:B------:R-:W-:Y:S02]  /*56e0*/  UIMAD.WIDE.U32 UR10, UR7, UR40, URZ ;  /* 0x00000028070a72a5 */ /* 0x000fe4000f8e00ff */
[----:B------:R-:W-:Y:S02]  /*56f0*/  USHF.R.U32.HI UR12, URZ, UR53, UR5 ;  /* 0x00000035ff0c7299 */ /* 0x000fe40008011605 */
[----:B------:R-:W-:Y:S01]  /*5700*/  USEL UR6, UR37, UR6, !UP0 ;  /* 0x0000000625067287 */ /* 0x000fe2000c000000 */
[----:B------:R-:W-:Y:S02]  /*5710*/  UMOV UR5, UR9 ;  /* 0x0000000900057c82 */ /* 0x000fe40008000000 */
[----:B------:R-:W-:Y:S01]  /*5720*/  UMOV UR10, UR11 ;  /* 0x0000000b000a7c82 */ /* 0x000fe20008000000 */
[----:B------:R-:W-:Y:S02]  /*5730*/  @UP2 USHF.R.U32.HI UR4, URZ, UR41, UR5 ;  /* 0x00000029ff042299 */ /* 0x000fe40008011605 */
[----:B------:R-:W-:Y:S02]  /*5740*/  @UP2 USHF.R.U32.HI UR7, URZ, UR41, UR10 ;  /* 0x00000029ff072299 */ /* 0x000fe4000801160a */
[----:B------:R-:W-:Y:S02]  /*5750*/  UIMAD UR4, UR42, UR4, URZ ;  /* 0x000000042a0472a4 */ /* 0x000fe4000f8e02ff */
[----:B------:R-:W-:Y:S02]  /*5760*/  UIMAD.WIDE.U32 UR10, UR6, UR40, URZ ;  /* 0x00000028060a72a5 */ /* 0x000fe4000f8e00ff */
[----:B------:R-:W-:Y:S02]  /*5770*/  USEL UR5, UR38, UR12, !UP1 ;  /* 0x0000000c26057287 */ /* 0x000fe4000c800000 */
[----:B------:R-:W-:Y:S02]  /*5780*/  UIMAD UR8, UR42, UR7, URZ ;  /* 0x000000072a0872a4 */ /* 0x000fe4000f8e02ff */
[----:B------:R-:W-:Y:S03]  /*5790*/  UISETP.GE.AND UP0, UPT, UR6, UR4, UPT ;  /* 0x000000040600728c */ /* 0x000fe6000bf06270 */
[----:B------:R-:W-:Y:S01]  /*57a0*/  UMOV UR4, UR11 ;  /* 0x0000000b00047c82 */ /* 0x000fe20008000000 */
[----:B------:R-:W-:Y:S02]  /*57b0*/  UISETP.GE.OR UP0, UPT, UR5, UR8, UP0 ;  /* 0x000000080500728c */ /* 0x000fe40008706670 */
[----:B------:R-:W-:Y:S02]  /*57c0*/  USHF.R.U32.HI UR4, URZ, UR41, UR4 ;  /* 0x00000029ff047299 */ /* 0x000fe40008011604 */
[----:B------:R-:W-:Y:S02]  /*57d0*/  UIMAD.WIDE.U32 UR8, UR5, UR40, URZ ;  /* 0x00000028050872a5 */ /* 0x000fe4000f8e00ff */
[----:B------:R-:W-:Y:S02]  /*57e0*/  USEL UR11, UR6, UR4, !UP2 ;  /* 0x00000004060b7287 */ /* 0x000fe4000d000000 */
[----:B------:R-:W-:Y:S02]  /*57f0*/  UIADD3 UR8, UPT, UPT, -UR5, URZ, URZ ;  /* 0x000000ff05087290 */ /* 0x000fe4000fffe1ff */
[----:B------:R-:W-:Y:S01]  /*5800*/  UIADD3 UR10, UPT, UPT, -UR11, URZ, URZ ;  /* 0x000000ff0b0a7290 */ /* 0x000fe2000fffe1ff */
[----:B------:R-:W-:Y:S01]  /*5810*/  @!UP0 UMOV UR4, UR9 ;  /* 0x0000000900048c82 */ /* 0x000fe20008000000 */
[----:B------:R-:W-:Y:S02]  /*5820*/  UIADD3 UR9, UPT, UPT, -UR6, URZ, URZ ;  /* 0x000000ff06097290 */ /* 0x000fe4000fffe1ff */
[----:B------:R-:W-:Y:S02]  /*5830*/  @!UP0 USHF.R.U32.HI UR4, URZ, UR41, UR4 ;  /* 0x00000029ff048299 */ /* 0x000fe40008011604 */
[----:B------:R-:W-:Y:S02]  /*5840*/  UIMAD UR10, UR42, UR10, UR6 ;  /* 0x0000000a2a0a72a4 */ /* 0x000fe4000f8e0206 */
[----:B------:R-:W-:Y:S04]  /*5850*/  @!UP0 USEL UR4, UR5, UR4, !UP2 ;  /* 0x0000000405048287 */ /* 0x000fe8000d000000 */
[----:B------:R-:W-:Y:S02]  /*5860*/  @!UP0 UIMAD UR10, UR7, UR10, UR4 ;  /* 0x0000000a070a82a4 */ /* 0x000fe4000f8e0204 */
[----:B------:R-:W-:Y:S02]  /*5870*/  @!UP0 UIADD3 UR11, UPT, UPT, UR11, -UR4, URZ ;  /* 0x800000040b0b8290 */ /* 0x000fe4000fffe0ff */
[----:B------:R-:W-:Y:S02]  /*5880*/  UIMAD UR7, UR43, UR8, UR38 ;  /* 0x000000082b0772a4 */ /* 0x000fe4000f8e0226 */
[----:B------:R-:W-:Y:S02]  /*5890*/  @!UP0 UIMAD UR6, UR11, UR42, UR5 ;  /* 0x0000002a0b0682a4 */ /* 0x000fe4000f8e0205 */
[----:B------:R-:W-:Y:S01]  /*58a0*/  UIMAD UR4, UR54, UR9, UR37 ;  /* 0x00000009360472a4 */ /* 0x000fe2000f8e0225 */
[----:B------:R-:W-:Y:S02]  /*58b0*/  @!UP0 UMOV UR5, UR10 ;  /* 0x0000000a00058c82 */ /* 0x000fe40008000000 */
[----:B------:R-:W-:Y:S02]  /*58c0*/  UIMAD UR38, UR5, UR43, UR7 ;  /* 0x0000002b052672a4 */ /* 0x000fe4000f8e0207 */
[----:B------:R-:W-:Y:S11]  /*58d0*/  UIMAD UR37, UR6, UR54, UR4 ;  /* 0x00000036062572a4 */ /* 0x000ff6000f8e0204 */
[----:B------:R-:W-:Y:S01]  /*58e0*/  @!UPT UIADD3 URZ, UPT, UPT, URZ, URZ, URZ ;  /* 0x000000fffffff290 */ /* 0x000fe2000fffe0ff */
.L_x_92:
[----:B------:R-:W-:Y:S01]  /*58f0*/  UISETP.NE.AND UP0, UPT, UR39, 0x1, UPT ;  /* 0x000000012700788c */ /* 0x000fe2000bf05270 */
[----:B------:R-:W-:Y:S01]  /*5900*/  LOP3.LUT P0, RZ, R50, 0x1b0, RZ, 0xc0, !PT ;  /* 0x000001b032ff7812 */ /* 0x000fe2000780c0ff */
[----:B------:R-:W-:Y:S01]  /*5910*/  USHF.L.U32 UR50, UR30, 0x6, URZ ;  /* 0x000000061e327899 */ /* 0x000fe200080006ff */
[----:B------:R-:W-:Y:S01]  /*5920*/  BSSY.RECONVERGENT B6, `(.L_x_93) ;  /* 0x0000034000067945 */ /* 0x000fe20003800200 */
[----:B------:R-:W-:Y:S01]  /*5930*/  USHF.L.U32 UR49, UR31, 0x7, URZ ;  /* 0x000000071f317899 */ /* 0x000fe200080006ff */
[----:B------:R-:W-:Y:S06]  /*5940*/  IADD3 R52, PT, PT, R52, 0x1, RZ ;  /* 0x0000000134347810 */ /* 0x000fec0007ffe0ff */
[----:B------:R-:W2:Y:S01]  /*5950*/  @!UP0 LDCU.128 UR12, c[0x0][0xb10] ;  /* 0x00016200ff0c87ac */ /* 0x000ea20008000c00 */
[----:B------:R-:W3:Y:S01]  /*5960*/  @!UP0 LDCU UR5, c[0x0][0xb0c] ;  /* 0x00016180ff0587ac */ /* 0x000ee20008000800 */
[----:B------:R-:W4:Y:S01]  /*5970*/  @!UP0 LDCU UR10, c[0x0][0xb20] ;  /* 0x00016400ff0a87ac */ /* 0x000f220008000800 */
[----:B--2---:R-:W-:Y:S02]  /*5980*/  UIMAD.WIDE.U32 UR8, UR38, UR12, URZ ;  /* 0x0000000c260872a5 */ /* 0x004fe4000f8e00ff */
[----:B------:R-:W-:Y:S02]  /*5990*/  UIMAD.WIDE.U32 UR6, UR37, UR15, URZ ;  /* 0x0000000f250672a5 */ /* 0x000fe4000f8e00ff */
[----:B------:R-:W-:Y:S03]  /*59a0*/  @!UP0 UISETP.NE.AND UP1, UPT, UR14, 0x1, UPT ;  /* 0x000000010e00888c */ /* 0x000fe6000bf25270 */
[----:B------:R-:W-:Y:S01]  /*59b0*/  @!UP0 UMOV UR4, UR9 ;  /* 0x0000000900048c82 */ /* 0x000fe20008000000 */
[----:B---3--:R-:W-:Y:S02]  /*59c0*/  @!UP0 UISETP.NE.AND UP2, UPT, UR5, 0x1, UPT ;  /* 0x000000010500888c */ /* 0x008fe4000bf45270 */
[----:B------:R-:W-:Y:S01]  /*59d0*/  @!UP0 USHF.R.U32.HI UR4, URZ, UR13, UR4 ;  /* 0x0000000dff048299 */ /* 0x000fe20008011604 */
[----:B------:R-:W-:Y:S02]  /*59e0*/  @!UP0 UMOV UR6, UR7 ;  /* 0x0000000700068c82 */ /* 0x000fe40008000000 */
[----:B----4-:R-:W-:Y:S02]  /*59f0*/  @!UP0 USHF.R.U32.HI UR6, URZ, UR10, UR6 ;  /* 0x0000000aff068299 */ /* 0x010fe40008011606 */
[----:B------:R-:W-:Y:S02]  /*5a00*/  @!UP0 USEL UR7, UR38, UR4, !UP2 ;  /* 0x0000000426078287 */ /* 0x000fe4000d000000 */
[----:B------:R-:W-:Y:S04]  /*5a10*/  @!UP0 USEL UR6, UR37, UR6, !UP1 ;  /* 0x0000000625068287 */ /* 0x000fe8000c800000 */
[----:B------:R-:W-:Y:S02]  /*5a20*/  @!UP0 UIADD3 UR4, UPT, UPT, -UR7, UR6, URZ ;  /* 0x0000000607048290 */ /* 0x000fe4000fffe1ff */
[----:B------:R-:W-:Y:S02]  /*5a30*/  @!UP0 UIADD3 UR6, UPT, UPT, UR7, -UR6, URZ ;  /* 0x8000000607068290 */ /* 0x000fe4000fffe0ff */
[----:B------:R-:W-:Y:S02]  /*5a40*/  @!UP0 UIMAD UR38, UR4, UR5, UR38 ;  /* 0x00000005042682a4 */ /* 0x000fe4000f8e0226 */
[----:B------:R-:W-:Y:S01]  /*5a50*/  @!UP0 UIMAD UR37, UR6, UR14, UR37 ;  /* 0x0000000e062582a4 */ /* 0x000fe2000f8e0225 */
[----:B------:R-:W-:Y:S11]  /*5a60*/  @!P0 BRA `(.L_x_94) ;  /* 0x00000000007c8947 */ /* 0x000ff60003800000 */
[----:B------:R-:W2:Y:S01]  /*5a70*/  LDCU.64 UR8, c[0x4][0x80] ;  /* 0x01001000ff0877ac */ /* 0x000ea20008000a00 */
[----:B------:R-:W-:Y:S01]  /*5a80*/  MOV R2, 0x0 ;  /* 0x0000000000027802 */ /* 0x000fe20000000f00 */
[----:B------:R-:W-:Y:S02]  /*5a90*/  HFMA2 R12, -RZ, RZ, 0, 5.9604644775390625e-08 ;  /* 0x00000001ff0c7431 */ /* 0x000fe400000001ff */
[----:B------:R-:W-:Y:S01]  /*5aa0*/  IMAD.MOV.U32 R8, RZ, RZ, 0x70 ;  /* 0x00000070ff087424 */ /* 0x000fe200078e00ff */
[----:B------:R3:W4:Y:S01]  /*5ab0*/  LDC.64 R14, c[0x4][R2] ;  /* 0x01000000020e7b82 */ /* 0x0007220000000a00 */
[----:B------:R-:W1:Y:S01]  /*5ac0*/  LDCU.64 UR6, c[0x4][0x88] ;  /* 0x01001100ff0677ac */ /* 0x000e620008000a00 */
[----:B------:R-:W-:Y:S01]  /*5ad0*/  IMAD.MOV.U32 R13, RZ, RZ, RZ ;  /* 0x000000ffff0d7224 */ /* 0x000fe200078e00ff */
[----:B------:R-:W1:Y:S01]  /*5ae0*/  LDCU.64 UR4, c[0x4][0x8] ;  /* 0x01000100ff0477ac */ /* 0x000e620008000a00 */
[----:B--2---:R-:W-:Y:S01]  /*5af0*/  MOV R5, UR9 ;  /* 0x0000000900057c02 */ /* 0x004fe20008000f00 */
[----:B------:R-:W-:Y:S01]  /*5b00*/  IMAD.U32 R4, RZ, RZ, UR8 ;  /* 0x00000008ff047e24 */ /* 0x000fe2000f8e00ff */
[----:B-1----:R-:W-:Y:S01]  /*5b10*/  MOV R7, UR7 ;  /* 0x0000000700077c02 */ /* 0x002fe20008000f00 */
[----:B------:R-:W-:Y:S01]  /*5b20*/  IMAD.U32 R6, RZ, RZ, UR6 ;  /* 0x00000006ff067e24 */ /* 0x000fe2000f8e00ff */
[----:B------:R-:W-:Y:S01]  /*5b30*/  MOV R11, UR5 ;  /* 0x00000005000b7c02 */ /* 0x000fe20008000f00 */
[----:B------:R-:W-:Y:S02]  /*5b40*/  IMAD.U32 R10, RZ, RZ, UR4 ;  /* 0x00000004ff0a7e24 */ /* 0x000fe4000f8e00ff */
[----:B------:R-:W-:Y:S07]  /*5b50*/  LEPC R20, `(.L_x_95) ;  /* 0x000000001014794e */ /* 0x000fee0000000000 */
[----:B---345:R-:W-:Y:S05]  /*5b60*/  CALL.ABS.NOINC R14 ;  /* 0x000000000e007343 */ /* 0x038fea0003c00000 */
.L_x_95:
[----:B------:R-:W1:Y:S01]  /*5b70*/  LDCU.64 UR8, c[0x4][0x80] ;  /* 0x01001000ff0877ac */ /* 0x000e620008000a00 */
[----:B------:R-:W2:Y:S01]  /*5b80*/  LDC.64 R2, c[0x4][R2] ;  /* 0x0100000002027b82 */ /* 0x000ea20000000a00 */
[----:B------:R-:W-:Y:S02]  /*5b90*/  HFMA2 R12, -RZ, RZ, 0, 5.9604644775390625e-08 ;  /* 0x00000001ff0c7431 */ /* 0x000fe400000001ff */
[----:B------:R-:W-:Y:S02]  /*5ba0*/  IMAD.MOV.U32 R8, RZ, RZ, 0x70 ;  /* 0x00000070ff087424 */ /* 0x000fe400078e00ff */
[----:B------:R-:W-:Y:S01]  /*5bb0*/  IMAD.MOV.U32 R13, RZ, RZ, RZ ;  /* 0x000000ffff0d7224 */ /* 0x000fe200078e00ff */
[----:B------:R-:W3:Y:S01]  /*5bc0*/  LDCU.64 UR6, c[0x4][0x88] ;  /* 0x01001100ff0677ac */ /* 0x000ee20008000a00 */
[----:B------:R-:W4:Y:S01]  /*5bd0*/  LDCU.64 UR4, c[0x4][0x8] ;  /* 0x01000100ff0477ac */ /* 0x000f220008000a00 */
[----:B-1----:R-:W-:Y:S02]  /*5be0*/  MOV R4, UR8 ;  /* 0x0000000800047c02 */ /* 0x002fe40008000f00 */
[----:B------:R-:W-:Y:S02]  /*5bf0*/  MOV R5, UR9 ;  /* 0x0000000900057c02 */ /* 0x000fe40008000f00 */
[----:B---3--:R-:W-:Y:S01]  /*5c00*/  MOV R7, UR7 ;  /* 0x0000000700077c02 */ /* 0x008fe20008000f00 */
[----:B------:R-:W-:Y:S01]  /*5c10*/  IMAD.U32 R6, RZ, RZ, UR6 ;  /* 0x00000006ff067e24 */ /* 0x000fe2000f8e00ff */
[----:B----4-:R-:W-:Y:S01]  /*5c20*/  MOV R11, UR5 ;  /* 0x00000005000b7c02 */ /* 0x010fe20008000f00 */
[----:B------:R-:W-:Y:S02]  /*5c30*/  IMAD.U32 R10, RZ, RZ, UR4 ;  /* 0x00000004ff0a7e24 */ /* 0x000fe4000f8e00ff */
[----:B------:R-:W-:Y:S07]  /*5c40*/  LEPC R20, `(.L_x_94) ;  /* 0x000000001014794e */ /* 0x000fee0000000000 */
[----:B--2---:R-:W-:Y:S05]  /*5c50*/  CALL.ABS.NOINC R2 ;  /* 0x0000000002007343 */ /* 0x004fea0003c00000 */
.L_x_94:
[----:B------:R-:W-:Y:S05]  /*5c60*/  BSYNC.RECONVERGENT B6 ;  /* 0x0000000000067941 */ /* 0x000fea0003800200 */
.L_x_93:
[----:B------:R-:W-:Y:S01]  /*5c70*/  R2UR UR4, R49 ;  /* 0x00000000310472ca */ /* 0x000fe200000e0000 */
[----:B------:R-:W-:Y:S01]  /*5c80*/  UISETP.NE.U32.AND UP0, UPT, UR62, URZ, UPT ;  /* 0x000000ff3e00728c */ /* 0x000fe2000bf05070 */
[----:B------:R-:W-:Y:S02]  /*5c90*/  ISETP.NE.U32.AND P4, PT, R42, RZ, PT ;  /* 0x000000ff2a00720c */ /* 0x000fe40003f85070 */
[----:B------:R-:W-:Y:S01]  /*5ca0*/  ISETP.NE.U32.AND P2, PT, RZ, UR56, PT ;  /* 0x00000038ff007c0c */ /* 0x000fe2000bf45070 */
[----:B------:R-:W-:Y:S01]  /*5cb0*/  UISETP.NE.AND.EX UP1, UPT, UR63, URZ, UPT, UP0 ;  /* 0x000000ff3f00728c */ /* 0x000fe2000bf25300 */
[----:B------:R-:W-:Y:S01]  /*5cc0*/  ISETP.NE.AND.EX P4, PT, R43, RZ, PT, P4 ;  /* 0x000000ff2b00720c */ /* 0x000fe20003f85340 */
[----:B------:R-:W-:Y:S01]  /*5cd0*/  UPLOP3.LUT UP0, UPT, UPT, UPT, UPT, 0x40, 0x4 ;  /* 0x000000000004789c */ /* 0x000fe20003f0e870 */
[----:B------:R-:W-:Y:S05]  /*5ce0*/  ISETP.NE.AND.EX P2, PT, RZ, UR57, PT, P2 ;  /* 0x00000039ff007c0c */ /* 0x000fea000bf45320 */
[----:B------:R-:W-:Y:S06]  /*5cf0*/  UISETP.NE.AND UP2, UPT, UR4, URZ, UPT ;  /* 0x000000ff0400728c */ /* 0x000fec000bf45270 */
[----:B------:R-:W-:Y:S05]  /*5d00*/  PLOP3.LUT P1, PT, PT, PT, UP2, 0x80, 0x8 ;  /* 0x000000000008781c */ /* 0x000fea0003f2f028 */
[----:B------:R-:W-:Y:S06]  /*5d10*/  @UP2 UPLOP3.LUT UP0, UPT, UPT, UPT, UP1, 0x80, 0x8 ;  /* 0x000000000008289c */ /* 0x000fec0003f0f010 */
[----:B------:R-:W-:Y:S01]  /*5d20*/  PLOP3.LUT P0, PT, PT, PT, UP0, 0x80, 0x8 ;  /* 0x000000000008781c */ /* 0x000fe20003f0f008 */
[----:B------:R-:W-:Y:S01]  /*5d30*/  @!UPT UIADD3 URZ, UPT, UPT, URZ, URZ, URZ ;  /* 0x000000fffffff290 */ /* 0x000fe2000fffe0ff */
[----:B------:R-:W-:Y:S11]  /*5d40*/  BRA.U !UP1, `(.L_x_96) ;  /* 0x00000001093c7547 */ /* 0x000ff6000b800000 */
[----:B------:R-:W-:Y:S01]  /*5d50*/  UISETP.NE.U32.AND UP0, UPT, UR56, URZ, UPT ;  /* 0x000000ff3800728c */ /* 0x000fe2000bf05070 */
[----:B-1----:R-:W-:Y:S01]  /*5d60*/  HFMA2 R0, -RZ, RZ, 0, 5.9604644775390625e-08 ;  /* 0x00000001ff007431 */ /* 0x002fe200000001ff */
[----:B------:R-:W1:Y:S01]  /*5d70*/  LDCU.64 UR8, c[0x0][0x358] ;  /* 0x00006b00ff0877ac */ /* 0x000e620008000a00 */
[----:B------:R-:W-:Y:S01]  /*5d80*/  IMAD.MOV.U32 R45, RZ, RZ, 0x1 ;  /* 0x00000001ff2d7424 */ /* 0x000fe200078e00ff */
[----:B------:R-:W-:Y:S06]  /*5d90*/  UISETP.NE.AND.EX UP0, UPT, UR57, URZ, UPT, UP0 ;  /* 0x000000ff3900728c */ /* 0x000fec000bf05300 */
        /* <DEDUP_REMOVED lines=9> */
[----:B--23--:R-:W-:Y:S02]  /*5e30*/  @!P3 IMAD.U32 R27, RZ, RZ, UR4 ;  /* 0x00000004ff1bbe24 */ /* 0x00cfe4000f8e00ff */
.L_x_96:
[----:B------:R-:W-:Y:S05]  /*5e40*/  @!P4 BRA `(.L_x_97) ;  /* 0x000000000024c947 */ /* 0x000fea0003800000 */
[----:B------:R-:W-:Y:S01]  /*5e50*/  ISETP.NE.U32.AND P3, PT, R40, RZ, PT ;  /* 0x000000ff2800720c */ /* 0x000fe20003f65070 */
[----:B------:R-:W2:Y:S03]  /*5e60*/  LDCU.64 UR4, c[0x0][0x358] ;  /* 0x00006b00ff0477ac */ /* 0x000ea60008000a00 */
[----:B------:R-:W-:Y:S11]  /*5e70*/  ISETP.NE.AND.EX P3, PT, R41, RZ, PT, P3 ;  /* 0x000000ff2900720c */ /* 0x000ff60003f65330 */
[----:B------:R-:W-:Y:S02]  /*5e80*/  @!UPT UIADD3 URZ, UPT, UPT, URZ, URZ, URZ ;  /* 0x000000fffffff290 */ /* 0x000fe4000fffe0ff */
[----:B------:R-:W3:Y:S01]  /*5e90*/  @P3 LDC.64 R2, c[0x0][0x8a8] ;  /* 0x00022a00ff023b82 */ /* 0x000ee20000000a00 */
[----:B-1----:R-:W-:Y:S04]  /*5ea0*/  @P3 IMAD R0, R42, UR36, RZ ;  /* 0x000000242a003c24 */ /* 0x002fe8000f8e02ff */
[----:B---3--:R-:W-:Y:S05]  /*5eb0*/  @P3 IMAD.WIDE R2, R0, 0x4, R2 ;  /* 0x0000000400023825 */ /* 0x008fea00078e0202 */
[----:B--2--5:R2:W5:Y:S02]  /*5ec0*/  @P3 LDG.E R24, desc[UR4][R2.64] ;  /* 0x0000000402183981 */ /* 0x024564000c1e1900 */
[----:B--2---:R-:W3:Y:S02]  /*5ed0*/  @!P3 LDC R24, c[0x0][0x8a0] ;  /* 0x00022800ff18bb82 */ /* 0x004ee40000000800 */
.L_x_97:
[----:B-----5:R-:W-:Y:S01]  /*5ee0*/  FSETP.NEU.AND P3, PT, R27, RZ, PT ;  /* 0x000000ff1b00720b */ /* 0x020fe20003f6d000 */
[----:B------:R-:W-:Y:S01]  /*5ef0*/  IMAD.SHL.U32 R62, R44, 0x2, RZ ;  /* 0x000000022c3e7824 */ /* 0x000fe200078e00ff */
[----:B------:R-:W-:Y:S01]  /*5f00*/  SEL R4, RZ, 0xffffffff, P2 ;  /* 0xffffffffff047807 */ /* 0x000fe20001000000 */
[----:B------:R-:W-:Y:S01]  /*5f10*/  BSSY B1, `(.L_x_98) ;  /* 0x0000036000017945 */ /* 0x000fe20003800000 */
[----:B------:R-:W-:Y:S01]  /*5f20*/  @P1 LOP3.LUT P2, RZ, R45, 0xff, RZ, 0xc0, !PT ;  /* 0x000000ff2dff1812 */ /* 0x000fe2000784c0ff */
[----:B------:R-:W-:Y:S01]  /*5f30*/  VIADD R60, R62, UR44 ;  /* 0x0000002c3e3c7c36 */ /* 0x000fe20008000000 */
[----:B-1----:R-:W-:Y:S01]  /*5f40*/  @P1 SEL R0, RZ, 0xffffffff, P3 ;  /* 0xffffffffff001807 */ /* 0x002fe20001800000 */
[----:B------:R-:W-:Y:S01]  /*5f50*/  IMAD.MOV.U32 R63, RZ, RZ, 0x1 ;  /* 0x00000001ff3f7424 */ /* 0x000fe200078e00ff */
[----:B------:R-:W-:Y:S01]  /*5f60*/  LOP3.LUT R55, R55, 0x1, RZ, 0x3c, !PT ;  /* 0x0000000137377812 */ /* 0x000fe200078e3cff */
[----:B------:R-:W-:Y:S01]  /*5f70*/  IMAD.MOV.U32 R61, RZ, RZ, RZ ;  /* 0x000000ffff3d7224 */ /* 0x000fe200078e00ff */
[----:B------:R-:W-:Y:S02]  /*5f80*/  @P0 SEL R0, R4, R0, !P2 ;  /* 0x0000000004000207 */ /* 0x000fe40005000000 */
[----:B------:R-:W-:Y:S02]  /*5f90*/  CS2R R38, SRZ ;  /* 0x0000000000267805 */ /* 0x000fe4000001ff00 */
[----:B------:R-:W-:Y:S02]  /*5fa0*/  LEA R26, R22, UR44, 0x3 ;  /* 0x0000002c161a7c11 */ /* 0x000fe4000f8e18ff */
[----:B------:R-:W-:Y:S02]  /*5fb0*/  CS2R R36, SRZ ;  /* 0x0000000000247805 */ /* 0x000fe4000001ff00 */
[----:B------:R-:W-:Y:S02]  /*5fc0*/  @P1 LOP3.LUT R0, R0, 0x1, RZ, 0xc0, !PT ;  /* 0x0000000100001812 */ /* 0x000fe400078ec0ff */
[----:B------:R-:W-:Y:S02]  /*5fd0*/  CS2R R30, SRZ ;  /* 0x00000000001e7805 */ /* 0x000fe4000001ff00 */
[----:B------:R-:W-:Y:S02]  /*5fe0*/  SHF.L.U32 R2, R54, 0x1f, RZ ;  /* 0x0000001f36027819 */ /* 0x000fe400000006ff */
[----:B------:R-:W-:Y:S02]  /*5ff0*/  CS2R R28, SRZ ;  /* 0x00000000001c7805 */ /* 0x000fe4000001ff00 */
[----:B------:R-:W-:Y:S01]  /*6000*/  ISETP.NE.U32.OR P5, PT, R0, 0x1, !P1 ;  /* 0x000000010000780c */ /* 0x000fe20004fa5470 */
[----:B------:R-:W-:Y:S01]  /*6010*/  IMAD.IADD R59, R56, 0x1, R60 ;  /* 0x00000001383b7824 */ /* 0x000fe200078e023c */
[----:B------:R-:W-:Y:S02]  /*6020*/  PLOP3.LUT P2, PT, PT, PT, UP1, 0x80, 0x8 ;  /* 0x000000000008781c */ /* 0x000fe40003f4f018 */
[----:B------:R-:W-:Y:S02]  /*6030*/  LEA.HI R25, R22, R22, RZ, 0x1 ;  /* 0x0000001616197211 */ /* 0x000fe400078f08ff */
[----:B------:R-:W-:Y:S02]  /*6040*/  LOP3.LUT P4, R51, R45, 0xff, RZ, 0xc0, !PT ;  /* 0x000000ff2d337812 */ /* 0x000fe4000788c0ff */
[----:B------:R-:W-:Y:S02]  /*6050*/  SEL R3, RZ, 0xffffffff, P3 ;  /* 0xffffffffff037807 */ /* 0x000fe40001800000 */
[----:B------:R-:W-:Y:S03]  /*6060*/  P2R R58, PR, RZ, 0x20 ;  /* 0x00000020ff3a7803 */ /* 0x000fe60000000000 */
[----:B------:R-:W-:Y:S02]  /*6070*/  @P5 SHF.L.U32 R0, R55, 0x1f, RZ ;  /* 0x0000001f37005819 */ /* 0x000fe400000006ff */
[----:B------:R-:W-:Y:S02]  /*6080*/  @P2 SEL R3, R4, R3, !P4 ;  /* 0x0000000304032207 */ /* 0x000fe40006000000 */
[----:B------:R1:W2:Y:S02]  /*6090*/  @P5 SYNCS.PHASECHK.TRANS64.TRYWAIT P1, [UR44+0x50], R0 ;  /* 0x00005000ff0055a7 */ /* 0x0002a4000802112c */
[----:B------:R-:W-:Y:S04]  /*60a0*/  LOP3.LUT R3, R3, 0x1, RZ, 0xc0, !PT ;  /* 0x0000000103037812 */ /* 0x000fe800078ec0ff */
[----:B------:R-:W-:Y:S04]  /*60b0*/  ISETP.NE.U32.AND P2, PT, R3, 0x1, PT ;  /* 0x000000010300780c */ /* 0x000fe80003f45070 */
[----:B------:R-:W-:Y:S01]  /*60c0*/  P2R R64, PR, RZ, 0x4 ;  /* 0x00000004ff407803 */ /* 0x000fe20000000000 */
[----:B------:R4:W3:Y:S01]  /*60d0*/  SYNCS.PHASECHK.TRANS64.TRYWAIT P0, [R26+URZ+0xc0], R2 ;  /* 0x0000c0021a0075a7 */ /* 0x0008e200080011ff */
[C---:B-1----:R-:W-:Y:S01]  /*60e0*/  IMAD.SHL.U32 R0, R25.reuse, 0x40, RZ ;  /* 0x0000004019007824 */ /* 0x042fe200078e00ff */
[----:B------:R-:W-:Y:S04]  /*60f0*/  LOP3.LUT R25, R25, 0xffe, RZ, 0xc0, !PT ;  /* 0x00000ffe19197812 */ /* 0x000fe800078ec0ff */
[----:B------:R-:W-:Y:S01]  /*6100*/  LOP3.LUT R0, R0, 0xffffff80, RZ, 0xc0, !PT ;  /* 0xffffff8000007812 */ /* 0x000fe200078ec0ff */
[----:B------:R-:W-:Y:S04]  /*6110*/  IMAD.IADD R25, R22, 0x1, -R25 ;  /* 0x0000000116197824 */ /* 0x000fe800078e0a19 */
[----:B------:R-:W-:Y:S04]  /*6120*/  IMAD.IADD R0, R23, 0x1, R0 ;  /* 0x0000000117007824 */ /* 0x000fe800078e0200 */
[----:B------:R-:W-:Y:S01]  /*6130*/  IMAD R25, R25, 0x100000, R0 ;  /* 0x0010000019197824 */ /* 0x000fe200078e0200 */
[----:B--2---:R-:W-:Y:S01]  /*6140*/  @P5 SEL R63, RZ, 0x1, !P1 ;  /* 0x00000001ff3f5807 */ /* 0x004fe20004800000 */
[----:B----4-:R-:W-:Y:S06]  /*6150*/  @!P5 BRA `(.L_x_99) ;  /* 0x000000000044d947 */ /* 0x010fec0003800000 */
[----:B------:R-:W-:Y:S01]  /*6160*/  IMAD.MOV.U32 R38, RZ, RZ, RZ ;  /* 0x000000ffff267224 */ /* 0x000fe200078e00ff */
[----:B------:R-:W-:Y:S01]  /*6170*/  ISETP.NE.AND P1, PT, R63, RZ, PT ;  /* 0x000000ff3f00720c */ /* 0x000fe20003f25270 */
[----:B------:R-:W-:Y:S01]  /*6180*/  BSSY B0, `(.L_x_100) ;  /* 0x0000008000007945 */ /* 0x000fe20003800000 */
[----:B------:R-:W-:Y:S02]  /*6190*/  CS2R R30, SRZ ;  /* 0x00000000001e7805 */ /* 0x000fe4000001ff00 */
[----:B------:R-:W-:Y:S02]  /*61a0*/  CS2R R28, SRZ ;  /* 0x00000000001c7805 */ /* 0x000fe4000001ff00 */
[----:B------:R-:W-:Y:S07]  /*61b0*/  CS2R R36, SRZ ;  /* 0x0000000000247805 */ /* 0x000fee000001ff00 */
[----:B------:R-:W-:Y:S05]  /*61c0*/  @P1 BRA `(.L_x_101) ;  /* 0x00000000000c1947 */ /* 0x000fea0003800000 */
[----:B------:R-:W-:Y:S04]  /*61d0*/  SHF.L.U32 R3, R55, 0x1f, RZ ;  /* 0x0000001f37037819 */ /* 0x000fe800000006ff */
[----:B------:R-:W1:Y:S02]  /*61e0*/  SYNCS.PHASECHK.TRANS64.TRYWAIT P1, [UR44+0x50], R3 ;  /* 0x00005003ff0075a7 */ /* 0x000e64000802112c */
[----:B-1----:R-:W-:Y:S05]  /*61f0*/  @!P1 BRA `(.L_x_102) ;  /* 0x0000002c00cc9947 */ /* 0x002fea0003800000 */
.L_x_101:
[----:B------:R-:W-:Y:S05]  /*6200*/  BSYNC B0 ;  /* 0x0000000000007941 */ /* 0x000fea0003800000 */
.L_x_100:
[----:B------:R-:W-:Y:S01]  /*6210*/  ISETP.NE.AND P1, PT, R64, RZ, PT ;  /* 0x000000ff4000720c */ /* 0x000fe20003f25270 */
[----:B------:R-:W-:Y:S11]  /*6220*/  HFMA2 R61, -RZ, RZ, 0, 5.9604644775390625e-08 ;  /* 0x00000001ff3d7431 */ /* 0x000ff600000001ff */
[----:B------:R-:W-:Y:S01]  /*6230*/  @!UPT UIADD3 URZ, UPT, UPT, URZ, URZ, URZ ;  /* 0x000000fffffff290 */ /* 0x000fe2000fffe0ff */
[----:B------:R-:W-:Y:S05]  /*6240*/  @P1 WARPSYNC.ALL ;  /* 0x0000000000001948 */ /* 0x000fea0003800000 */
[----:B------:R2:W4:Y:S04]  /*6250*/  @P1 LDSM.16.M88.4 R28, [R62+UR44+0x200] ;  /* 0x0002002c3e1c183b */ /* 0x0005280008000200 */
[----:B------:R2:W1:Y:S02]  /*6260*/  @P1 LDSM.16.M88.4 R36, [R59+0x200] ;  /* 0x000200003b24183b */ /* 0x0004640000000200 */
.L_x_99:
[----:B------:R-:W-:Y:S05]  /*6270*/  BSYNC B1 ;  /* 0x0000000000017941 */ /* 0x000fea0003800000 */
.L_x_98:
[----:B-1----:R-:W-:Y:S04]  /*6280*/  SHF.R.U32.HI R0, RZ, 0x15, R25 ;  /* 0x00000015ff007819 */ /* 0x002fe80000011619 */
[----:B------:R-:W-:Y:S01]  /*6290*/  LOP3.LUT P1, RZ, R0, 0x3, R46, 0x48, !PT ;  /* 0x0000000300ff7812 */ /* 0x000fe2000782482e */
[----:B------:R-:W-:Y:S01]  /*62a0*/  @!UPT UIADD3 URZ, UPT, UPT, URZ, URZ, URZ ;  /* 0x000000fffffff290 */ /* 0x000fe2000fffe0ff */
[----:B---3--:R-:W-:Y:S11]  /*62b0*/  @P0 BRA `(.L_x_103) ;  /* 0x0000000000080947 */ /* 0x008ff60003800000 */
[----:B------:R-:W1:Y:S02]  /*62c0*/  SYNCS.PHASECHK.TRANS64.TRYWAIT P0, [R26+URZ+0xc0], R2 ;  /* 0x0000c0021a0075a7 */ /* 0x000e6400080011ff */
[----:B-1----:R-:W-:Y:S05]  /*62d0*/  @!P0 BRA `(.L_x_104) ;  /* 0x0000002c00ac8947 */ /* 0x002fea0003800000 */
.L_x_103:
[----:B------:R-:W-:Y:S05]  /*62e0*/  @!P1 BRA `(.L_x_105) ;  /* 0x0000000000409947 */ /* 0x000fea0003800000 */
[----:B------:R-:W3:Y:S01]  /*62f0*/  LDCU.64 UR8, c[0x4][0x70] ;  /* 0x01000e00ff0877ac */ /* 0x000ee20008000a00 */
[----:B------:R-:W-:Y:S01]  /*6300*/  MOV R3, 0x0 ;  /* 0x0000000000037802 */ /* 0x000fe20000000f00 */
[----:B------:R-:W-:Y:S02]  /*6310*/  HFMA2 R12, -RZ, RZ, 0, 5.9604644775390625e-08 ;  /* 0x00000001ff0c7431 */ /* 0x000fe400000001ff */
[----:B------:R-:W-:Y:S02]  /*6320*/  IMAD.MOV.U32 R8, RZ, RZ, 0x192 ;  /* 0x00000192ff087424 */ /* 0x000fe400078e00ff */
[----:B------:R-:W-:Y:S01]  /*6330*/  IMAD.MOV.U32 R13, RZ, RZ, RZ ;  /* 0x000000ffff0d7224 */ /* 0x000fe200078e00ff */
[----:B------:R-:W5:Y:S01]  /*6340*/  LDCU.64 UR6, c[0x4][0x78] ;  /* 0x01000f00ff0677ac */ /* 0x000f620008000a00 */
[----:B-1----:R-:W1:Y:S01]  /*6350*/  LDC.64 R2, c[0x4][R3] ;  /* 0x0100000003027b82 */ /* 0x002e620000000a00 */
[----:B------:R-:W2:Y:S01]  /*6360*/  LDCU.64 UR4, c[0x4][0x10] ;  /* 0x01000200ff0477ac */ /* 0x000ea20008000a00 */
[----:B---3--:R-:W-:Y:S01]  /*6370*/  MOV R5, UR9 ;  /* 0x0000000900057c02 */ /* 0x008fe20008000f00 */
[----:B------:R-:W-:Y:S01]  /*6380*/  IMAD.U32 R4, RZ, RZ, UR8 ;  /* 0x00000008ff047e24 */ /* 0x000fe2000f8e00ff */
[----:B-----5:R-:W-:Y:S01]  /*6390*/  MOV R7, UR7 ;  /* 0x0000000700077c02 */ /* 0x020fe20008000f00 */
[----:B------:R-:W-:Y:S01]  /*63a0*/  IMAD.U32 R6, RZ, RZ, UR6 ;  /* 0x00000006ff067e24 */ /* 0x000fe2000f8e00ff */
[----:B--2---:R-:W-:Y:S01]  /*63b0*/  MOV R11, UR5 ;  /* 0x00000005000b7c02 */ /* 0x004fe20008000f00 */
[----:B------:R-:W-:Y:S02]  /*63c0*/  IMAD.U32 R10, RZ, RZ, UR4 ;  /* 0x00000004ff0a7e24 */ /* 0x000fe4000f8e00ff */
[----:B------:R-:W-:Y:S07]  /*63d0*/  LEPC R20, `(.L_x_105) ;  /* 0x000000001014794e */ /* 0x000fee0000000000 */
[----:B-1--4-:R-:W-:Y:S05]  /*63e0*/  CALL.ABS.NOINC R2 ;  /* 0x0000000002007343 */ /* 0x012fea0003c00000 */
.L_x_105:
[----:B------:R-:W-:Y:S05]  /*63f0*/  WARPSYNC.ALL ;  /* 0x0000000000007948 */ /* 0x000fea0003800000 */
[----:B------:R-:W-:Y:S01]  /*6400*/  R2UR UR4, R25 ;  /* 0x00000000190472ca */ /* 0x000fe200000e0000 */
[--C-:B----4-:R-:W-:Y:S01]  /*6410*/  HADD2.F32 R3, -RZ, R28.reuse.H0_H0 ;  /* 0x2000001cff037230 */ /* 0x110fe20000004100 */
[----:B------:R-:W-:Y:S01]  /*6420*/  ISETP.NE.AND P0, PT, R57, RZ, PT ;  /* 0x000000ff3900720c */ /* 0x000fe20003f05270 */
[--C-:B------:R-:W-:Y:S01]  /*6430*/  HADD2.F32 R20, -RZ, R29.reuse.H0_H0 ;  /* 0x2000001dff147230 */ /* 0x100fe20000004100 */
[----:B------:R-:W-:Y:S01]  /*6440*/  BSSY.RECONVERGENT B0, `(.L_x_106) ;  /* 0x000004c000007945 */ /* 0x000fe20003800200 */
[----:B------:R-:W-:Y:S08]  /*6450*/  HADD2.F32 R21, -RZ, R29.H1_H1 ;  /* 0x3000001dff157230 */ /* 0x000ff00000004100 */
[----:B------:R-:W3:Y:S02]  /*6460*/  LDTM.16dp256bit.x4 R4, tmem[UR4] ;  /* 0x00000004000479ee */ /* 0x000ee40008120000 */
[C---:B---3--:R-:W-:Y:S01]  /*6470*/  FMUL R0, R24.reuse, R4 ;  /* 0x0000000418007220 */ /* 0x048fe20000400000 */
[----:B------:R-:W-:Y:S02]  /*6480*/  HADD2.F32 R4, -RZ, R28.H1_H1 ;  /* 0x3000001cff047230 */ /* 0x000fe40000004100 */
[C---:B-1----:R-:W-:Y:S01]  /*6490*/  FMUL R2, R24.reuse, R5 ;  /* 0x0000000518027220 */ /* 0x042fe20000400000 */
[C---:B------:R-:W-:Y:S01]  /*64a0*/  FMUL R7, R24.reuse, R7 ;  /* 0x0000000718077220 */ /* 0x040fe20000400000 */
[C---:B------:R-:W-:Y:S01]  /*64b0*/  FFMA R0, R27.reuse, R3, R0 ;  /* 0x000000031b007223 */ /* 0x040fe20000000000 */
[C---:B------:R-:W-:Y:S01]  /*64c0*/  FMUL R3, R24.reuse, R6 ;  /* 0x0000000618037220 */ /* 0x040fe20000400000 */
[C---:B------:R-:W-:Y:S01]  /*64d0*/  FFMA R2, R27.reuse, R4, R2 ;  /* 0x000000041b027223 */ /* 0x040fe20000000002 */
[C---:B------:R-:W-:Y:S01]  /*64e0*/  FMUL R4, R24.reuse, R8 ;  /* 0x0000000818047220 */ /* 0x040fe20000400000 */
[C---:B------:R-:W-:Y:S01]  /*64f0*/  FMUL R8, R24.reuse, R12 ;  /* 0x0000000c18087220 */ /* 0x040fe20000400000 */
[C---:B------:R-:W-:Y:S01]  /*6500*/  FFMA R3, R27.reuse, R20, R3 ;  /* 0x000000141b037223 */ /* 0x040fe20000000003 */
[----:B------:R-:W-:Y:S01]  /*6510*/  FMUL R12, R24, R16 ;  /* 0x00000010180c7220 */ /* 0x000fe20000400000 */
[--C-:B------:R-:W-:Y:S01]  /*6520*/  HADD2.F32 R16, -RZ, R30.reuse.H0_H0 ;  /* 0x2000001eff107230 */ /* 0x100fe20000004100 */
[----:B------:R-:W-:Y:S01]  /*6530*/  F2FP.F16.F32.PACK_AB R32, R2, R0 ;  /* 0x000000000220723e */ /* 0x000fe200000000ff */
[----:B------:R-:W-:Y:S02]  /*6540*/  HADD2.F32 R0, -RZ, R30.H1_H1 ;  /* 0x3000001eff007230 */ /* 0x000fe40000004100 */
[C---:B------:R-:W-:Y:S01]  /*6550*/  FFMA R7, R27.reuse, R21, R7 ;  /* 0x000000151b077223 */ /* 0x040fe20000000007 */
[C---:B------:R-:W-:Y:S01]  /*6560*/  FMUL R5, R24.reuse, R9 ;  /* 0x0000000918057220 */ /* 0x040fe20000400000 */
[--C-:B------:R-:W-:Y:S02]  /*6570*/  HADD2.F32 R2, -RZ, R31.reuse.H0_H0 ;  /* 0x2000001fff027230 */ /* 0x100fe40000004100 */
[C---:B------:R-:W-:Y:S01]  /*6580*/  FFMA R4, R27.reuse, R16, R4 ;  /* 0x000000101b047223 */ /* 0x040fe20000000004 */
[C---:B------:R-:W-:Y:S01]  /*6590*/  FMUL R6, R24.reuse, R10 ;  /* 0x0000000a18067220 */ /* 0x040fe20000400000 */
[C---:B------:R-:W-:Y:S01]  /*65a0*/  FFMA R5, R27.reuse, R0, R5 ;  /* 0x000000001b057223 */ /* 0x040fe20000000005 */
[----:B------:R-:W-:Y:S02]  /*65b0*/  HADD2.F32 R16, -RZ, R31.H1_H1 ;  /* 0x3000001fff107230 */ /* 0x000fe40000004100 */
[C---:B------:R-:W-:Y:S01]  /*65c0*/  FMUL R11, R24.reuse, R11 ;  /* 0x0000000b180b7220 */ /* 0x040fe20000400000 */
[----:B------:R-:W-:Y:S01]  /*65d0*/  FFMA R6, R27, R2, R6 ;  /* 0x000000021b067223 */ /* 0x000fe20000000006 */
[--C-:B------:R-:W-:Y:S01]  /*65e0*/  HADD2.F32 R0, -RZ, R36.reuse.H0_H0 ;  /* 0x20000024ff007230 */ /* 0x100fe20000004100 */
[----:B------:R-:W-:Y:S01]  /*65f0*/  F2FP.F16.F32.PACK_AB R33, R7, R3 ;  /* 0x000000030721723e */ /* 0x000fe200000000ff */
[----:B------:R-:W-:Y:S02]  /*6600*/  HADD2.F32 R2, -RZ, R36.H1_H1 ;  /* 0x30000024ff027230 */ /* 0x000fe40000004100 */
[C---:B------:R-:W-:Y:S01]  /*6610*/  FMUL R9, R24.reuse, R13 ;  /* 0x0000000d18097220 */ /* 0x040fe20000400000 */
[--C-:B------:R-:W-:Y:S02]  /*6620*/  HADD2.F32 R3, -RZ, R37.reuse.H0_H0 ;  /* 0x20000025ff037230 */ /* 0x100fe40000004100 */
[C---:B------:R-:W-:Y:S01]  /*6630*/  FMUL R10, R24.reuse, R14 ;  /* 0x0000000e180a7220 */ /* 0x040fe20000400000 */
[C---:B------:R-:W-:Y:S01]  /*6640*/  FFMA R11, R27.reuse, R16, R11 ;  /* 0x000000101b0b7223 */ /* 0x040fe2000000000b */
[C---:B------:R-:W-:Y:S01]  /*6650*/  FFMA R8, R27.reuse, R0, R8 ;  /* 0x000000001b087223 */ /* 0x040fe20000000008 */
[C---:B------:R-:W-:Y:S01]  /*6660*/  FFMA R9, R27.reuse, R2, R9 ;  /* 0x000000021b097223 */ /* 0x040fe20000000009 */
[----:B------:R-:W-:Y:S02]  /*6670*/  HADD2.F32 R0, -RZ, R37.H1_H1 ;  /* 0x30000025ff007230 */ /* 0x000fe40000004100 */
[----:B------:R-:W-:Y:S01]  /*6680*/  FFMA R10, R27, R3, R10 ;  /* 0x000000031b0a7223 */ /* 0x000fe2000000000a */
[C---:B------:R-:W-:Y:S01]  /*6690*/  FMUL R15, R24.reuse, R15 ;  /* 0x0000000f180f7220 */ /* 0x040fe20000400000 */
[--C-:B------:R-:W-:Y:S01]  /*66a0*/  HADD2.F32 R2, -RZ, R38.reuse.H0_H0 ;  /* 0x20000026ff027230 */ /* 0x100fe20000004100 */
[----:B------:R-:W-:Y:S01]  /*66b0*/  F2FP.F16.F32.PACK_AB R34, R5, R4 ;  /* 0x000000040522723e */ /* 0x000fe200000000ff */
[----:B------:R-:W-:Y:S02]  /*66c0*/  HADD2.F32 R3, -RZ, R38.H1_H1 ;  /* 0x30000026ff037230 */ /* 0x000fe40000004100 */
[C---:B------:R-:W-:Y:S01]  /*66d0*/  FMUL R13, R24.reuse, R17 ;  /* 0x00000011180d7220 */ /* 0x040fe20000400000 */
[--C-:B------:R-:W-:Y:S02]  /*66e0*/  HADD2.F32 R4, -RZ, R39.reuse.H0_H0 ;  /* 0x20000027ff047230 */ /* 0x100fe40000004100 */
[C---:B------:R-:W-:Y:S01]  /*66f0*/  FMUL R14, R24.reuse, R18 ;  /* 0x00000012180e7220 */ /* 0x040fe20000400000 */
[----:B------:R-:W-:Y:S02]  /*6700*/  HADD2.F32 R5, -RZ, R39.H1_H1 ;  /* 0x30000027ff057230 */ /* 0x000fe40000004100 */
[C---:B------:R-:W-:Y:S01]  /*6710*/  FFMA R15, R27.reuse, R0, R15 ;  /* 0x000000001b0f7223 */ /* 0x040fe2000000000f */
[----:B------:R-:W-:Y:S01]  /*6720*/  FMUL R19, R24, R19 ;  /* 0x0000001318137220 */ /* 0x000fe20000400000 */
[C---:B------:R-:W-:Y:S01]  /*6730*/  FFMA R12, R27.reuse, R2, R12 ;  /* 0x000000021b0c7223 */ /* 0x040fe2000000000c */
[C---:B------:R-:W-:Y:S01]  /*6740*/  FFMA R13, R27.reuse, R3, R13 ;  /* 0x000000031b0d7223 */ /* 0x040fe2000000000d */
[C---:B------:R-:W-:Y:S01]  /*6750*/  FFMA R14, R27.reuse, R4, R14 ;  /* 0x000000041b0e7223 */ /* 0x040fe2000000000e */
[----:B------:R-:W-:Y:S01]  /*6760*/  FFMA R19, R27, R5, R19 ;  /* 0x000000051b137223 */ /* 0x000fe20000000013 */
[----:B------:R-:W-:Y:S02]  /*6770*/  F2FP.F16.F32.PACK_AB R35, R11, R6 ;  /* 0x000000060b23723e */ /* 0x000fe400000000ff */
[----:B------:R-:W-:Y:S02]  /*6780*/  F2FP.F16.F32.PACK_AB R8, R9, R8 ;  /* 0x000000080908723e */ /* 0x000fe400000000ff */
[----:B------:R-:W-:Y:S01]  /*6790*/  F2FP.F16.F32.PACK_AB R9, R15, R10 ;  /* 0x0000000a0f09723e */ /* 0x000fe200000000ff */
[----:B------:R1:W-:Y:S01]  /*67a0*/  STSM.16.M88.4 [R60+0x200], R32 ;  /* 0x000200203c007844 */ /* 0x0003e20000000200 */
[----:B------:R-:W-:Y:S02]  /*67b0*/  F2FP.F16.F32.PACK_AB R10, R13, R12 ;  /* 0x0000000c0d0a723e */ /* 0x000fe400000000ff */
[----:B------:R-:W-:Y:S05]  /*67c0*/  F2FP.F16.F32.PACK_AB R11, R19, R14 ;  /* 0x0000000e130b723e */ /* 0x000fea00000000ff */
[----:B------:R1:W-:Y:S01]  /*67d0*/  STSM.16.M88.4 [R59+0x200], R8 ;  /* 0x000200083b007844 */ /* 0x0003e20000000200 */
[----:B------:R-:W-:Y:S01]  /*67e0*/  @!PT LDS RZ, [RZ] ;  /* 0x00000000fffff984 */ /* 0x000fe20000000800 */
[----:B------:R-:W-:Y:S01]  /*67f0*/  @!PT LDS RZ, [RZ] ;  /* 0x00000000fffff984 */ /* 0x000fe20000000800 */
[----:B------:R-:W-:Y:S01]  /*6800*/  @!PT LDS RZ, [RZ] ;  /* 0x00000000fffff984 */ /* 0x000fe20000000800 */
[----:B------:R-:W-:Y:S01]  /*6810*/  @!PT LDS RZ, [RZ] ;  /* 0x00000000fffff984 */ /* 0x000fe20000000800 */
[----:B------:R3:W-:Y:S07]  /*6820*/  MEMBAR.ALL.CTA ;  /* 0x0000000000007992 */ /* 0x0007ee0000008000 */
[----:B---3--:R-:W3:Y:S02]  /*6830*/  FENCE.VIEW.ASYNC.S ;  /* 0x00000000000073c6 */ /* 0x008ee40000000000 */
[----:B---3--:R-:W-:Y:S06]  /*6840*/  BAR.SYNC.DEFER_BLOCKING 0x1, 0x80 ;  /* 0x0042000000007b1d */ /* 0x008fec0000010000 */
[----:B------:R-:W-:Y:S05]  /*6850*/  @P0 BRA `(.L_x_107) ;  /* 0x0000000000280947 */ /* 0x000fea0003800000 */
[----:B------:R-:W3:Y:S01]  /*6860*/  LDCU.64 UR6, c[0x0][0x348] ;  /* 0x00006900ff0677ac */ /* 0x000ee20008000a00 */
[----:B------:R-:W-:Y:S01]  /*6870*/  UIADD3 UR4, UPT, UPT, UR44, 0x200, URZ ;  /* 0x000002002c047890 */ /* 0x000fe2000fffe0ff */
[----:B------:R-:W-:Y:S05]  /*6880*/  UMOV UR51, UR36 ;  /* 0x0000002400337c82 */ /* 0x000fea0008000000 */
[----:B------:R-:W-:Y:S04]  /*6890*/  MOV R50, UR4 ;  /* 0x0000000400327c02 */ /* 0x000fe80008000f00 */
[----:B------:R-:W-:Y:S01]  /*68a0*/  R2UR UR48, R50 ;  /* 0x00000000323072ca */ /* 0x000fe200000e0000 */
[----:B---3--:R-:W-:Y:S04]  /*68b0*/  UIADD3 UR4, UP0, UPT, UR6, 0x680, URZ ;  /* 0x0000068006047890 */ /* 0x008fe8000ff1e0ff */
[----:B------:R-:W-:Y:S09]  /*68c0*/  UIADD3.X UR5, UPT, UPT, URZ, UR7, URZ, UP0, !UPT ;  /* 0x00000007ff057290 */ /* 0x000ff200087fe4ff */
[----:B------:R3:W-:Y:S01]  /*68d0*/  UTMASTG.3D [UR48], [UR4] ;  /* 0x00000030040073b5 */ /* 0x0007e20008010000 */
[----:B------:R0:W-:Y:S01]  /*68e0*/  UTMACMDFLUSH ;  /* 0x00000000000079b7 */ /* 0x0001e20000000000 */
[----:B---3--:R-:W-:Y:S04]  /*68f0*/  DEPBAR.LE SB0, 0x1 ;  /* 0x000080400000791a */ /* 0x008fe80000000000 */
.L_x_107:
[----:B------:R-:W-:Y:S05]  /*6900*/  BSYNC.RECONVERGENT B0 ;  /* 0x0000000000007941 */ /* 0x000fea0003800200 */
.L_x_106:
[----:B------:R-:W-:Y:S01]  /*6910*/  BAR.SYNC.DEFER_BLOCKING 0x1, 0x80 ;  /* 0x0042000000007b1d */ /* 0x000fe20000010000 */
[----:B------:R-:W-:Y:S01]  /*6920*/  ISETP.NE.AND P1, PT, R58, RZ, PT ;  /* 0x000000ff3a00720c */ /* 0x000fe20003f25270 */
[----:B------:R-:W-:Y:S01]  /*6930*/  UISETP.NE.AND UP0, UPT, UR47, URZ, UPT ;  /* 0x000000ff2f00728c */ /* 0x000fe2000bf05270 */
[----:B------:R-:W-:Y:S11]  /*6940*/  LEA R4, R61, UR44, 0x3 ;  /* 0x0000002c3d047c11 */ /* 0x000ff6000f8e18ff */
[----:B------:R-:W-:Y:S01]  /*6950*/  @P1 SHF.L.U32 R3, R55, 0x1f, RZ ;  /* 0x0000001f37031819 */ /* 0x000fe200000006ff */
[----:B------:R-:W-:Y:S06]  /*6960*/  BRA.U !UP0, `(.L_x_108) ;  /* 0x0000000108247547 */ /* 0x000fec000b800000 */
[----:B------:R-:W3:Y:S01]  /*6970*/  S2R R0, SR_CgaCtaId ;  /* 0x0000000000007919 */ /* 0x000ee20000008800 */
[----:B------:R-:W-:Y:S01]  /*6980*/  IMAD.U32 R2, RZ, RZ, UR46 ;  /* 0x0000002eff027e24 */ /* 0x000fe2000f8e00ff */
[----:B------:R-:W-:Y:S04]  /*6990*/  UIADD3 UR4, UPT, UPT, UR46, 0x1, URZ ;  /* 0x000000012e047890 */ /* 0x000fe8000fffe0ff */
[----:B------:R-:W-:Y:S01]  /*69a0*/  @P1 LEA R2, R2, UR44, 0x3 ;  /* 0x0000002c02021c11 */ /* 0x000fe2000f8e18ff */
[----:B------:R-:W-:Y:S04]  /*69b0*/  UISETP.NE.AND UP0, UPT, UR4, 0x4, UPT ;  /* 0x000000040400788c */ /* 0x000fe8000bf05270 */
[----:B------:R-:W-:Y:S01]  /*69c0*/  @P1 VIADD R2, R2, 0x70 ;  /* 0x0000007002021836 */ /* 0x000fe20000000000 */
[----:B------:R-:W-:Y:S04]  /*69d0*/  USEL UR46, UR4, URZ, UP0 ;  /* 0x000000ff042e7287 */ /* 0x000fe80008000000 */
[----:B---3--:R-:W-:Y:S04]  /*69e0*/  @P1 PRMT R0, R0, 0x654, R2 ;  /* 0x0000065400001816 */ /* 0x008fe80000000002 */
[----:B------:R3:W-:Y:S04]  /*69f0*/  @P1 SYNCS.ARRIVE.TRANS64.RED.A1T0 RZ, [R0+URZ], RZ ;  /* 0x000000ff00ff19a7 */ /* 0x0007e800081004ff */
.L_x_108:
[----:B------:R-:W4:Y:S01]  /*6a00*/  @P1 SYNCS.PHASECHK.TRANS64.TRYWAIT P0, [R4+URZ+0x50], R3 ;  /* 0x00005003040015a7 */ /* 0x000f2200080011ff */
[----:B------:R-:W-:Y:S01]  /*6a10*/  BSSY B1, `(.L_x_109) ;  /* 0x0000013000017945 */ /* 0x000fe20003800000 */
[----:B----4-:R-:W-:Y:S03]  /*6a20*/  @P1 SEL R63, RZ, 0x1, !P0 ;  /* 0x00000001ff3f1807 */ /* 0x010fe60004000000 */
[----:B------:R-:W-:Y:S05]  /*6a30*/  @!P1 BRA `(.L_x_110) ;  /* 0x0000000000409947 */ /* 0x000fea0003800000 */
[----:B------:R-:W-:Y:S01]  /*6a40*/  ISETP.NE.AND P1, PT, R64, RZ, PT ;  /* 0x000000ff4000720c */ /* 0x000fe20003f25270 */
[----:B------:R-:W-:Y:S01]  /*6a50*/  BSSY B0, `(.L_x_111) ;  /* 0x0000009000007945 */ /* 0x000fe20003800000 */
[----:B------:R-:W-:Y:S11]  /*6a60*/  ISETP.NE.AND P0, PT, R63, RZ, PT ;  /* 0x000000ff3f00720c */ /* 0x000ff60003f05270 */
[----:B------:R-:W-:Y:S05]  /*6a70*/  @P1 IMAD R3, R61, 0x1000, R62 ;  /* 0x000010003d031824 */ /* 0x000fea00078e023e */
[----:B------:R-:W-:Y:S05]  /*6a80*/  @P1 IADD3 R2, PT, PT, R3, UR44, RZ ;  /* 0x0000002c03021c10 */ /* 0x000fea000fffe0ff */
[----:B------:R-:W-:Y:S01]  /*6a90*/  @P1 IMAD.IADD R2, R56, 0x1, R2 ;  /* 0x0000000138021824 */ /* 0x000fe200078e0202 */
[----:B------:R-:W-:Y:S06]  /*6aa0*/  @P0 BRA `(.L_x_112) ;  /* 0x00000000000c0947 */ /* 0x000fec0003800000 */
[----:B---3--:R-:W-:Y:S04]  /*6ab0*/  SHF.L.U32 R0, R55, 0x1f, RZ ;  /* 0x0000001f37007819 */ /* 0x008fe800000006ff */
[----:B------:R-:W3:Y:S02]  /*6ac0*/  SYNCS.PHASECHK.TRANS64.TRYWAIT P0, [R4+URZ+0x50], R0 ;  /* 0x00005000040075a7 */ /* 0x000ee400080011ff */
[----:B---3--:R-:W-:Y:S05]  /*6ad0*/  @!P0 BRA `(.L_x_113) ;  /* 0x0000002400c08947 */ /* 0x008fea0003800000 */
.L_x_112:
[----:B------:R-:W-:Y:S05]  /*6ae0*/  BSYNC B0 ;  /* 0x0000000000007941 */ /* 0x000fea0003800000 */
.L_x_111:
[----:B------:R-:W-:Y:S02]  /*6af0*/  ISETP.NE.AND P0, PT, R64, RZ, PT ;  /* 0x000000ff4000720c */ /* 0x000fe40003f05270 */
[----:B------:R-:W-:Y:S11]  /*6b00*/  IADD3 R61, PT, PT, R61, 0x1, RZ ;  /* 0x000000013d3d7810 */ /* 0x000ff60007ffe0ff */
[----:B------:R-:W-:Y:S05]  /*6b10*/  @P0 WARPSYNC.ALL ;  /* 0x0000000000000948 */ /* 0x000fea0003800000 */
[----:B------:R4:W1:Y:S04]  /*6b20*/  @P0 LDSM.16.M88.4 R28, [R3+UR44+0x200] ;  /* 0x0002002c031c083b */ /* 0x0008680008000200 */
[----:B------:R4:W1:Y:S02]  /*6b30*/  @P0 LDSM.16.M88.4 R36, [R2+0x200] ;  /* 0x000200000224083b */ /* 0x0008640000000200 */
.L_x_110:
[----:B------:R-:W-:Y:S05]  /*6b40*/  BSYNC B1 ;  /* 0x0000000000017941 */ /* 0x000fea0003800000 */
.L_x_109:
[----:B---3--:R-:W-:Y:S05]  /*6b50*/  VIADD R0, R25, 0x20 ;  /* 0x0000002019007836 */ /* 0x008fea0000000000 */
[----:B------:R-:W-:Y:S04]  /*6b60*/  SHF.R.U32.HI R0, RZ, 0x15, R0 ;  /* 0x00000015ff007819 */ /* 0x000fe80000011600 */
[----:B------:R-:W-:Y:S11]  /*6b70*/  LOP3.LUT P0, RZ, R0, 0x3, R46, 0x48, !PT ;  /* 0x0000000300ff7812 */ /* 0x000ff6000780482e */
[----:B------:R-:W-:Y:S02]  /*6b80*/  @!UPT UIADD3 URZ, UPT, UPT, URZ, URZ, URZ ;  /* 0x000000fffffff290 */ /* 0x000fe4000fffe0ff */
[----:B------:R-:W-:Y:S05]  /*6b90*/  @!P0 BRA `(.L_x_114) ;  /* 0x0000000000408947 */ /* 0x000fea0003800000 */
[----:B------:R-:W3:Y:S01]  /*6ba0*/  LDCU.64 UR8, c[0x4][0x70] ;  /* 0x01000e00ff0877ac */ /* 0x000ee20008000a00 */
[----:B----4-:R-:W-:Y:S01]  /*6bb0*/  MOV R3, 0x0 ;  /* 0x0000000000037802 */ /* 0x010fe20000000f00 */
[----:B------:R-:W-:Y:S02]  /*6bc0*/  HFMA2 R12, -RZ, RZ, 0, 5.9604644775390625e-08 ;  /* 0x00000001ff0c7431 */ /* 0x000fe400000001ff */
[----:B-1----:R-:W-:Y:S02]  /*6bd0*/  IMAD.MOV.U32 R8, RZ, RZ, 0x192 ;  /* 0x00000192ff087424 */ /* 0x002fe400078e00ff */
[----:B------:R-:W-:Y:S01]  /*6be0*/  IMAD.MOV.U32 R13, RZ, RZ, RZ ;  /* 0x000000ffff0d7224 */ /* 0x000fe200078e00ff */
[----:B------:R-:W1:Y:S01]  /*6bf0*/  LDCU.64 UR6, c[0x4][0x78] ;  /* 0x01000f00ff0677ac */ /* 0x000e620008000a00 */
[----:B------:R-:W4:Y:S01]  /*6c00*/  LDC.64 R2, c[0x4][R3] ;  /* 0x0100000003027b82 */ /* 0x000f220000000a00 */
[----:B------:R-:W5:Y:S01]  /*6c10*/  LDCU.64 UR4, c[0x4][0x10] ;  /* 0x01000200ff0477ac */ /* 0x000f620008000a00 */
[----:B---3--:R-:W-:Y:S01]  /*6c20*/  MOV R5, UR9 ;  /* 0x0000000900057c02 */ /* 0x008fe20008000f00 */
[----:B------:R-:W-:Y:S01]  /*6c30*/  IMAD.U32 R4, RZ, RZ, UR8 ;  /* 0x00000008ff047e24 */ /* 0x000fe2000f8e00ff */
[----:B-1----:R-:W-:Y:S01]  /*6c40*/  MOV R7, UR7 ;  /* 0x0000000700077c02 */ /* 0x002fe20008000f00 */
[----:B------:R-:W-:Y:S01]  /*6c50*/  IMAD.U32 R6, RZ, RZ, UR6 ;  /* 0x00000006ff067e24 */ /* 0x000fe2000f8e00ff */
[----:B-----5:R-:W-:Y:S01]  /*6c60*/  MOV R11, UR5 ;  /* 0x00000005000b7c02 */ /* 0x020fe20008000f00 */
[----:B------:R-:W-:Y:S02]  /*6c70*/  IMAD.U32 R10, RZ, RZ, UR4 ;  /* 0x00000004ff0a7e24 */ /* 0x000fe4000f8e00ff */
[----:B------:R-:W-:Y:S07]  /*6c80*/  LEPC R20, `(.L_x_114) ;  /* 0x000000001014794e */ /* 0x000fee0000000000 */
[----:B--2-4-:R-:W-:Y:S05]  /*6c90*/  CALL.ABS.NOINC R2 ;  /* 0x0000000002007343 */ /* 0x014fea0003c00000 */
.L_x_114:
[----:B------:R-:W-:Y:S01]  /*6ca0*/  ISETP.NE.AND P6, PT, R58, RZ, PT ;  /* 0x000000ff3a00720c */ /* 0x000fe20003fc5270 */
[----:B------:R-:W-:Y:S05]  /*6cb0*/  WARPSYNC.ALL ;  /* 0x0000000000007948 */ /* 0x000fea0003800000 */
[----:B------:R-:W-:Y:S01]  /*6cc0*/  R2UR UR4, R25 ;  /* 0x00000000190472ca */ /* 0x000fe200000e0000 */
[--C-:B-1--4-:R-:W-:Y:S01]  /*6cd0*/  HADD2.F32 R3, -RZ, R28.reuse.H0_H0 ;  /* 0x2000001cff037230 */ /* 0x112fe20000004100 */
[----:B------:R-:W1:Y:S01]  /*6ce0*/  S2R R65, SR_CgaCtaId ;  /* 0x0000000000417919 */ /* 0x000e620000008800 */
[--C-:B------:R-:W-:Y:S01]  /*6cf0*/  HADD2.F32 R20, -RZ, R29.reuse.H0_H0 ;  /* 0x2000001dff147230 */ /* 0x100fe20000004100 */
[----:B------:R-:W-:Y:S01]  /*6d00*/  ISETP.NE.AND P0, PT, R57, RZ, PT ;  /* 0x000000ff3900720c */ /* 0x000fe20003f05270 */
[----:B------:R-:W-:Y:S01]  /*6d10*/  HADD2.F32 R21, -RZ, R29.H1_H1 ;  /* 0x3000001dff157230 */ /* 0x000fe20000004100 */
[----:B------:R-:W-:Y:S07]  /*6d20*/  BSSY.RECONVERGENT B0, `(.L_x_115) ;  /* 0x0000051000007945 */ /* 0x000fee0003800200 */
[----:B------:R-:W3:Y:S02]  /*6d30*/  LDTM.16dp256bit.x4 R4, tmem[UR4+0x20] ;  /* 0x00002004000479ee */ /* 0x000ee40008120000 */
[C---:B---3--:R-:W-:Y:S01]  /*6d40*/  FMUL R0, R24.reuse, R4 ;  /* 0x0000000418007220 */ /* 0x048fe20000400000 */
[----:B------:R-:W-:Y:S02]  /*6d50*/  HADD2.F32 R4, -RZ, R28.H1_H1 ;  /* 0x3000001cff047230 */ /* 0x000fe40000004100 */
[C---:B------:R-:W-:Y:S01]  /*6d60*/  FMUL R2, R24.reuse, R5 ;  /* 0x0000000518027220 */ /* 0x040fe20000400000 */
[C---:B------:R-:W-:Y:S01]  /*6d70*/  FMUL R7, R24.reuse, R7 ;  /* 0x0000000718077220 */ /* 0x040fe20000400000 */
[C---:B------:R-:W-:Y:S01]  /*6d80*/  FFMA R0, R27.reuse, R3, R0 ;  /* 0x000000031b007223 */ /* 0x040fe20000000000 */
[C---:B------:R-:W-:Y:S01]  /*6d90*/  FMUL R3, R24.reuse, R6 ;  /* 0x0000000618037220 */ /* 0x040fe20000400000 */
[C---:B------:R-:W-:Y:S01]  /*6da0*/  FFMA R2, R27.reuse, R4, R2 ;  /* 0x000000041b027223 */ /* 0x040fe20000000002 */
[C---:B------:R-:W-:Y:S01]  /*6db0*/  FMUL R4, R24.reuse, R8 ;  /* 0x0000000818047220 */ /* 0x040fe20000400000 */
[----:B------:R-:W-:Y:S01]  /*6dc0*/  FMUL R8, R24, R12 ;  /* 0x0000000c18087220 */ /* 0x000fe20000400000 */
[C---:B------:R-:W-:Y:S01]  /*6dd0*/  FFMA R3, R27.reuse, R20, R3 ;  /* 0x000000141b037223 */ /* 0x040fe20000000003 */
[----:B------:R-:W-:Y:S01]  /*6de0*/  FFMA R7, R27, R21, R7 ;  /* 0x000000151b077223 */ /* 0x000fe20000000007 */
[----:B------:R-:W-:Y:S01]  /*6df0*/  F2FP.F16.F32.PACK_AB R32, R2, R0 ;  /* 0x000000000220723e */ /* 0x000fe200000000ff */
[C---:B------:R-:W-:Y:S01]  /*6e00*/  FMUL R12, R24.reuse, R16 ;  /* 0x00000010180c7220 */ /* 0x040fe20000400000 */
[--C-:B------:R-:W-:Y:S02]  /*6e10*/  HADD2.F32 R16, -RZ, R30.reuse.H0_H0 ;  /* 0x2000001eff107230 */ /* 0x100fe40000004100 */
[C---:B------:R-:W-:Y:S01]  /*6e20*/  FMUL R5, R24.reuse, R9 ;  /* 0x0000000918057220 */ /* 0x040fe20000400000 */
[----:B------:R-:W-:Y:S01]  /*6e30*/  F2FP.F16.F32.PACK_AB R33, R7, R3 ;  /* 0x000000030721723e */ /* 0x000fe200000000ff */
[----:B------:R-:W-:Y:S02]  /*6e40*/  HADD2.F32 R0, -RZ, R30.H1_H1 ;  /* 0x3000001eff007230 */ /* 0x000fe40000004100 */
[C---:B------:R-:W-:Y:S01]  /*6e50*/  FMUL R6, R24.reuse, R10 ;  /* 0x0000000a18067220 */ /* 0x040fe20000400000 */
[--C-:B------:R-:W-:Y:S02]  /*6e60*/  HADD2.F32 R2, -RZ, R31.reuse.H0_H0 ;  /* 0x2000001fff027230 */ /* 0x100fe40000004100 */
[C---:B------:R-:W-:Y:S01]  /*6e70*/  FMUL R11, R24.reuse, R11 ;  /* 0x0000000b180b7220 */ /* 0x040fe20000400000 */
[----:B------:R-:W-:Y:S02]  /*6e80*/  HADD2.F32 R3, -RZ, R31.H1_H1 ;  /* 0x3000001fff037230 */ /* 0x000fe40000004100 */
[C---:B------:R-:W-:Y:S01]  /*6e90*/  FFMA R4, R27.reuse, R16, R4 ;  /* 0x000000101b047223 */ /* 0x040fe20000000004 */
[C---:B------:R-:W-:Y:S01]  /*6ea0*/  FFMA R5, R27.reuse, R0, R5 ;  /* 0x000000001b057223 */ /* 0x040fe20000000005 */
[C---:B------:R-:W-:Y:S01]  /*6eb0*/  FFMA R6, R27.reuse, R2, R6 ;  /* 0x000000021b067223 */ /* 0x040fe20000000006 */
[--C-:B------:R-:W-:Y:S02]  /*6ec0*/  HADD2.F32 R0, -RZ, R36.reuse.H0_H0 ;  /* 0x20000024ff007230 */ /* 0x100fe40000004100 */
[----:B------:R-:W-:Y:S01]  /*6ed0*/  FFMA R11, R27, R3, R11 ;  /* 0x000000031b0b7223 */ /* 0x000fe2000000000b */
[----:B------:R-:W-:Y:S01]  /*6ee0*/  HADD2.F32 R2, -RZ, R36.H1_H1 ;  /* 0x30000024ff027230 */ /* 0x000fe20000004100 */
[----:B------:R-:W-:Y:S01]  /*6ef0*/  F2FP.F16.F32.PACK_AB R34, R5, R4 ;  /* 0x000000040522723e */ /* 0x000fe200000000ff */
[C---:B------:R-:W-:Y:S01]  /*6f00*/  FMUL R9, R24.reuse, R13 ;  /* 0x0000000d18097220 */ /* 0x040fe20000400000 */
[--C-:B------:R-:W-:Y:S01]  /*6f10*/  HADD2.F32 R3, -RZ, R37.reuse.H0_H0 ;  /* 0x20000025ff037230 */ /* 0x100fe20000004100 */
[----:B------:R-:W-:Y:S01]  /*6f20*/  F2FP.F16.F32.PACK_AB R35, R11, R6 ;  /* 0x000000060b23723e */ /* 0x000fe200000000ff */
[C---:B------:R-:W-:Y:S01]  /*6f30*/  FMUL R10, R24.reuse, R14 ;  /* 0x0000000e180a7220 */ /* 0x040fe20000400000 */
[C---:B------:R-:W-:Y:S01]  /*6f40*/  FFMA R8, R27.reuse, R0, R8 ;  /* 0x000000001b087223 */ /* 0x040fe20000000008 */
[C---:B------:R-:W-:Y:S01]  /*6f50*/  FFMA R9, R27.reuse, R2, R9 ;  /* 0x000000021b097223 */ /* 0x040fe20000000009 */
[----:B------:R-:W-:Y:S01]  /*6f60*/  HADD2.F32 R0, -RZ, R37.H1_H1 ;  /* 0x30000025ff007230 */ /* 0x000fe20000004100 */
[----:B------:R3:W-:Y:S01]  /*6f70*/  STSM.16.M88.4 [R60+0x1200], R32 ;  /* 0x001200203c007844 */ /* 0x0007e20000000200 */
[----:B------:R-:W-:Y:S01]  /*6f80*/  FFMA R10, R27, R3, R10 ;  /* 0x000000031b0a7223 */ /* 0x000fe2000000000a */
[C---:B------:R-:W-:Y:S01]  /*6f90*/  FMUL R15, R24.reuse, R15 ;  /* 0x0000000f180f7220 */ /* 0x040fe20000400000 */
[----:B------:R-:W-:Y:S01]  /*6fa0*/  F2FP.F16.F32.PACK_AB R8, R9, R8 ;  /* 0x000000080908723e */ /* 0x000fe200000000ff */
[--C-:B------:R-:W-:Y:S02]  /*6fb0*/  HADD2.F32 R2, -RZ, R38.reuse.H0_H0 ;  /* 0x20000026ff027230 */ /* 0x100fe40000004100 */
[C---:B------:R-:W-:Y:S01]  /*6fc0*/  FMUL R13, R24.reuse, R17 ;  /* 0x00000011180d7220 */ /* 0x040fe20000400000 */
[----:B------:R-:W-:Y:S02]  /*6fd0*/  HADD2.F32 R3, -RZ, R38.H1_H1 ;  /* 0x30000026ff037230 */ /* 0x000fe40000004100 */
[C---:B------:R-:W-:Y:S01]  /*6fe0*/  FMUL R14, R24.reuse, R18 ;  /* 0x00000012180e7220 */ /* 0x040fe20000400000 */
[--C-:B------:R-:W-:Y:S02]  /*6ff0*/  HADD2.F32 R4, -RZ, R39.reuse.H0_H0 ;  /* 0x20000027ff047230 */ /* 0x100fe40000004100 */
[C---:B------:R-:W-:Y:S01]  /*7000*/  FFMA R15, R27.reuse, R0, R15 ;  /* 0x000000001b0f7223 */ /* 0x040fe2000000000f */
[----:B------:R-:W-:Y:S01]  /*7010*/  MOV R0, UR46 ;  /* 0x0000002e00007c02 */ /* 0x000fe20008000f00 */
[----:B------:R-:W-:Y:S02]  /*7020*/  HADD2.F32 R5, -RZ, R39.H1_H1 ;  /* 0x30000027ff057230 */ /* 0x000fe40000004100 */
[----:B------:R-:W-:Y:S01]  /*7030*/  FMUL R19, R24, R19 ;  /* 0x0000001318137220 */ /* 0x000fe20000400000 */
[C---:B------:R-:W-:Y:S01]  /*7040*/  FFMA R12, R27.reuse, R2, R12 ;  /* 0x000000021b0c7223 */ /* 0x040fe2000000000c */
[C---:B------:R-:W-:Y:S01]  /*7050*/  FFMA R13, R27.reuse, R3, R13 ;  /* 0x000000031b0d7223 */ /* 0x040fe2000000000d */
[C---:B------:R-:W-:Y:S01]  /*7060*/  FFMA R14, R27.reuse, R4, R14 ;  /* 0x000000041b0e7223 */ /* 0x040fe2000000000e */
[----:B------:R-:W-:Y:S01]  /*7070*/  FFMA R19, R27, R5, R19 ;  /* 0x000000051b137223 */ /* 0x000fe20000000013 */
[----:B------:R-:W-:Y:S02]  /*7080*/  F2FP.F16.F32.PACK_AB R9, R15, R10 ;  /* 0x0000000a0f09723e */ /* 0x000fe400000000ff */
[----:B------:R-:W-:Y:S02]  /*7090*/  F2FP.F16.F32.PACK_AB R10, R13, R12 ;  /* 0x0000000c0d0a723e */ /* 0x000fe400000000ff */
[----:B------:R-:W-:Y:S02]  /*70a0*/  F2FP.F16.F32.PACK_AB R11, R19, R14 ;  /* 0x0000000e130b723e */ /* 0x000fe400000000ff */
[----:B------:R-:W-:Y:S02]  /*70b0*/  @P6 LEA R0, R0, UR44, 0x3 ;  /* 0x0000002c00006c11 */ /* 0x000fe4000f8e18ff */
[----:B------:R-:W-:Y:S01]  /*70c0*/  LEA R2, R61, UR44, 0x3 ;  /* 0x0000002c3d027c11 */ /* 0x000fe2000f8e18ff */
[----:B------:R3:W-:Y:S01]  /*70d0*/  STSM.16.M88.4 [R59+0x1200], R8 ;  /* 0x001200083b007844 */ /* 0x0007e20000000200 */
[----:B------:R-:W-:Y:S02]  /*70e0*/  @P6 IADD3 R0, PT, PT, R0, 0x70, RZ ;  /* 0x0000007000006810 */ /* 0x000fe40007ffe0ff */
[----:B------:R-:W-:Y:S01]  /*70f0*/  @P6 SHF.L.U32 R3, R55, 0x1f, RZ ;  /* 0x0000001f37036819 */ /* 0x000fe200000006ff */
[----:B------:R-:W-:Y:S01]  /*7100*/  @!PT LDS RZ, [RZ] ;  /* 0x00000000fffff984 */ /* 0x000fe20000000800 */
[----:B------:R-:W-:Y:S01]  /*7110*/  @!PT LDS RZ, [RZ] ;  /* 0x00000000fffff984 */ /* 0x000fe20000000800 */
[----:B------:R-:W-:Y:S01]  /*7120*/  @!PT LDS RZ, [RZ] ;  /* 0x00000000fffff984 */ /* 0x000fe20000000800 */
[----:B------:R-:W-:Y:S01]  /*7130*/  @!PT LDS RZ, [RZ] ;  /* 0x00000000fffff984 */ /* 0x000fe20000000800 */
[----:B------:R4:W-:Y:S06]  /*7140*/  MEMBAR.ALL.CTA ;  /* 0x0000000000007992 */ /* 0x0009ec0000008000 */
[----:B----4-:R-:W4:Y:S01]  /*7150*/  FENCE.VIEW.ASYNC.S ;  /* 0x00000000000073c6 */ /* 0x010f220000000000 */
[----:B-1----:R-:W-:Y:S01]  /*7160*/  @P6 PRMT R0, R65, 0x654, R0 ;  /* 0x0000065441006816 */ /* 0x002fe20000000000 */
[----:B----4-:R-:W-:Y:S06]  /*7170*/  BAR.SYNC.DEFER_BLOCKING 0x1, 0x80 ;  /* 0x0042000000007b1d */ /* 0x010fec0000010000 */
[----:B------:R-:W-:Y:S05]  /*7180*/  @P0 BRA `(.L_x_116) ;  /* 0x0000000000280947 */ /* 0x000fea0003800000 */
[----:B------:R-:W1:Y:S01]  /*7190*/  LDCU.64 UR6, c[0x0][0x348] ;  /* 0x00006900ff0677ac */ /* 0x000e620008000a00 */
[----:B------:R-:W-:Y:S02]  /*71a0*/  UIADD3 UR9, UPT, UPT, UR49, 0x20, URZ ;  /* 0x0000002031097890 */ /* 0x000fe4000fffe0ff */
[----:B------:R-:W-:Y:S01]  /*71b0*/  UIADD3 UR8, UPT, UPT, UR44, 0x1200, URZ ;  /* 0x000012002c087890 */ /* 0x000fe2000fffe0ff */
[----:B------:R-:W-:Y:S01]  /*71c0*/  UMOV UR10, UR50 ;  /* 0x00000032000a7c82 */ /* 0x000fe20008000000 */
[----:B------:R-:W-:Y:S01]  /*71d0*/  UMOV UR11, UR36 ;  /* 0x00000024000b7c82 */ /* 0x000fe20008000000 */
[----:B-1----:R-:W-:Y:S04]  /*71e0*/  UIADD3 UR4, UP0, UPT, UR6, 0x680, URZ ;  /* 0x0000068006047890 */ /* 0x002fe8000ff1e0ff */
[----:B------:R-:W-:Y:S09]  /*71f0*/  UIADD3.X UR5, UPT, UPT, URZ, UR7, URZ, UP0, !UPT ;  /* 0x00000007ff057290 */ /* 0x000ff200087fe4ff */
[----:B------:R1:W-:Y:S01]  /*7200*/  UTMASTG.3D [UR8], [UR4] ;  /* 0x00000008040073b5 */ /* 0x0003e20008010000 */
[----:B------:R0:W-:Y:S01]  /*7210*/  UTMACMDFLUSH ;  /* 0x00000000000079b7 */ /* 0x0001e20000000000 */
[----:B-1----:R-:W-:Y:S04]  /*7220*/  DEPBAR.LE SB0, 0x1 ;  /* 0x000080400000791a */ /* 0x002fe80000000000 */
.L_x_116:
[----:B------:R-:W-:Y:S05]  /*7230*/  BSYNC.RECONVERGENT B0 ;  /* 0x0000000000007941 */ /* 0x000fea0003800200 */
.L_x_115:
[----:B------:R-:W-:Y:S01]  /*7240*/  BAR.SYNC.DEFER_BLOCKING 0x1, 0x80 ;  /* 0x0042000000007b1d */ /* 0x000fe20000010000 */
[----:B------:R-:W-:Y:S04]  /*7250*/  UIADD3 UR4, UPT, UPT, UR46, 0x1, URZ ;  /* 0x000000012e047890 */ /* 0x000fe8000fffe0ff */
[----:B------:R-:W-:Y:S04]  /*7260*/  UISETP.NE.AND UP0, UPT, UR4, 0x4, UPT ;  /* 0x000000040400788c */ /* 0x000fe8000bf05270 */
[----:B------:R-:W-:Y:S01]  /*7270*/  USEL UR45, UR4, URZ, UP0 ;  /* 0x000000ff042d7287 */ /* 0x000fe20008000000 */
[----:B------:R1:W-:Y:S01]  /*7280*/  @P6 SYNCS.ARRIVE.TRANS64.RED.A1T0 RZ, [R0+URZ], RZ ;  /* 0x000000ff00ff69a7 */ /* 0x0003e200081004ff */
[----:B------:R-:W-:Y:S01]  /*7290*/  BSSY B1, `(.L_x_117) ;  /* 0x0000014000017945 */ /* 0x000fe20003800000 */
[----:B------:R-:W4:Y:S02]  /*72a0*/  @P6 SYNCS.PHASECHK.TRANS64.TRYWAIT P0, [R2+URZ+0x50], R3 ;  /* 0x00005003020065a7 */ /* 0x000f2400080011ff */
[----:B----4-:R-:W-:Y:S01]  /*72b0*/  @P6 SEL R63, RZ, 0x1, !P0 ;  /* 0x00000001ff3f6807 */ /* 0x010fe20004000000 */
[----:B-1----:R-:W-:Y:S06]  /*72c0*/  @!P6 BRA `(.L_x_118) ;  /* 0x000000000040e947 */ /* 0x002fec0003800000 */
[----:B------:R-:W-:Y:S01]  /*72d0*/  ISETP.NE.AND P1, PT, R64, RZ, PT ;  /* 0x000000ff4000720c */ /* 0x000fe20003f25270 */
[----:B------:R-:W-:Y:S01]  /*72e0*/  BSSY B0, `(.L_x_119) ;  /* 0x0000009000007945 */ /* 0x000fe20003800000 */
[----:B------:R-:W-:Y:S11]  /*72f0*/  ISETP.NE.AND P0, PT, R63, RZ, PT ;  /* 0x000000ff3f00720c */ /* 0x000ff60003f05270 */
[----:B------:R-:W-:Y:S05]  /*7300*/  @P1 IMAD R3, R61, 0x1000, R62 ;  /* 0x000010003d031824 */ /* 0x000fea00078e023e */
[----:B------:R-:W-:Y:S05]  /*7310*/  @P1 IADD3 R0, PT, PT, R3, UR44, RZ ;  /* 0x0000002c03001c10 */ /* 0x000fea000fffe0ff */
[----:B------:R-:W-:Y:S01]  /*7320*/  @P1 IMAD.IADD R0, R56, 0x1, R0 ;  /* 0x0000000138001824 */ /* 0x000fe200078e0200 */
[----:B------:R-:W-:Y:S06]  /*7330*/  @P0 BRA `(.L_x_120) ;  /* 0x00000000000c0947 */ /* 0x000fec0003800000 */
[----:B------:R-:W-:Y:S04]  /*7340*/  SHF.L.U32 R4, R55, 0x1f, RZ ;  /* 0x0000001f37047819 */ /* 0x000fe800000006ff */
[----:B------:R-:W1:Y:S02]  /*7350*/  SYNCS.PHASECHK.TRANS64.TRYWAIT P0, [R2+URZ+0x50], R4 ;  /* 0x00005004020075a7 */ /* 0x000e6400080011ff */
[----:B-1----:R-:W-:Y:S05]  /*7360*/  @!P0 BRA `(.L_x_121) ;  /* 0x0000001c00b08947 */ /* 0x002fea0003800000 */
.L_x_120:
[----:B------:R-:W-:Y:S05]  /*7370*/  BSYNC B0 ;  /* 0x0000000000007941 */ /* 0x000fea0003800000 */
.L_x_119:
[----:B------:R-:W-:Y:S02]  /*7380*/  ISETP.NE.AND P0, PT, R64, RZ, PT ;  /* 0x000000ff4000720c */ /* 0x000fe40003f05270 */
[----:B------:R-:W-:Y:S11]  /*7390*/  IADD3 R61, PT, PT, R61, 0x1, RZ ;  /* 0x000000013d3d7810 */ /* 0x000ff60007ffe0ff */
[----:B------:R-:W-:Y:S05]  /*73a0*/  @P0 WARPSYNC.ALL ;  /* 0x0000000000000948 */ /* 0x000fea0003800000 */
[----:B------:R4:W1:Y:S04]  /*73b0*/  @P0 LDSM.16.M88.4 R28, [R3+UR44+0x200] ;  /* 0x0002002c031c083b */ /* 0x0008680008000200 */
[----:B------:R4:W1:Y:S02]  /*73c0*/  @P0 LDSM.16.M88.4 R36, [R0+0x200] ;  /* 0x000200000024083b */ /* 0x0008640000000200 */
.L_x_118:
[----:B------:R-:W-:Y:S05]  /*73d0*/  BSYNC B1 ;  /* 0x0000000000017941 */ /* 0x000fea0003800000 */
.L_x_117:
[----:B----4-:R-:W-:Y:S05]  /*73e0*/  VIADD R0, R25, 0x40 ;  /* 0x0000004019007836 */ /* 0x010fea0000000000 */
[----:B------:R-:W-:Y:S04]  /*73f0*/  SHF.R.U32.HI R0, RZ, 0x15, R0 ;  /* 0x00000015ff007819 */ /* 0x000fe80000011600 */
[----:B------:R-:W-:Y:S11]  /*7400*/  LOP3.LUT P0, RZ, R0, 0x3, R46, 0x48, !PT ;  /* 0x0000000300ff7812 */ /* 0x000ff6000780482e */
[----:B------:R-:W-:Y:S02]  /*7410*/  @!UPT UIADD3 URZ, UPT, UPT, URZ, URZ, URZ ;  /* 0x000000fffffff290 */ /* 0x000fe4000fffe0ff */
[----:B------:R-:W-:Y:S05]  /*7420*/  @!P0 BRA `(.L_x_122) ;  /* 0x0000000000408947 */ /* 0x000fea0003800000 */
[----:B------:R-:W4:Y:S01]  /*7430*/  LDCU.64 UR8, c[0x4][0x70] ;  /* 0x01000e00ff0877ac */ /* 0x000f220008000a00 */
[----:B------:R-:W-:Y:S01]  /*7440*/  MOV R3, 0x0 ;  /* 0x0000000000037802 */ /* 0x000fe20000000f00 */
[----:B------:R-:W-:Y:S02]  /*7450*/  HFMA2 R12, -RZ, RZ, 0, 5.9604644775390625e-08 ;  /* 0x00000001ff0c7431 */ /* 0x000fe400000001ff */
[----:B---3--:R-:W-:Y:S02]  /*7460*/  IMAD.MOV.U32 R8, RZ, RZ, 0x192 ;  /* 0x00000192ff087424 */ /* 0x008fe400078e00ff */
[----:B------:R-:W-:Y:S01]  /*7470*/  IMAD.MOV.U32 R13, RZ, RZ, RZ ;  /* 0x000000ffff0d7224 */ /* 0x000fe200078e00ff */
[----:B------:R-:W3:Y:S01]  /*7480*/  LDCU.64 UR6, c[0x4][0x78] ;  /* 0x01000f00ff0677ac */ /* 0x000ee20008000a00 */
[----:B-1----:R-:W1:Y:S01]  /*7490*/  LDC.64 R2, c[0x4][R3] ;  /* 0x0100000003027b82 */ /* 0x002e620000000a00 */
[----:B------:R-:W5:Y:S01]  /*74a0*/  LDCU.64 UR4, c[0x4][0x10] ;  /* 0x01000200ff0477ac */ /* 0x000f620008000a00 */
[----:B----4-:R-:W-:Y:S01]  /*74b0*/  MOV R5, UR9 ;  /* 0x0000000900057c02 */ /* 0x010fe20008000f00 */
[----:B------:R-:W-:Y:S01]  /*74c0*/  IMAD.U32 R4, RZ, RZ, UR8 ;  /* 0x00000008ff047e24 */ /* 0x000fe2000f8e00ff */
[----:B---3--:R-:W-:Y:S01]  /*74d0*/  MOV R7, UR7 ;  /* 0x0000000700077c02 */ /* 0x008fe20008000f00 */
[----:B------:R-:W-:Y:S01]  /*74e0*/  IMAD.U32 R6, RZ, RZ, UR6 ;  /* 0x00000006ff067e24 */ /* 0x000fe2000f8e00ff */
[----:B-----5:R-:W-:Y:S01]  /*74f0*/  MOV R11, UR5 ;  /* 0x00000005000b7c02 */ /* 0x020fe20008000f00 */
[----:B------:R-:W-:Y:S02]  /*7500*/  IMAD.U32 R10, RZ, RZ, UR4 ;  /* 0x00000004ff0a7e24 */ /* 0x000fe4000f8e00ff */
[----:B------:R-:W-:Y:S07]  /*7510*/  LEPC R20, `(.L_x_122) ;  /* 0x000000001014794e */ /* 0x000fee0000000000 */
[----:B-12---:R-:W-:Y:S05]  /*7520*/  CALL.ABS.NOINC R2 ;  /* 0x0000000002007343 */ /* 0x006fea0003c00000 */
.L_x_122:
[----:B------:R-:W-:Y:S01]  /*7530*/  ISETP.NE.AND P6, PT, R58, RZ, PT ;  /* 0x000000ff3a00720c */ /* 0x000fe20003fc5270 */
[----:B------:R-:W-:Y:S05]  /*7540*/  WARPSYNC.ALL ;  /* 0x0000000000007948 */ /* 0x000fea0003800000 */
[----:B------:R-:W-:Y:S01]  /*7550*/  R2UR UR4, R25 ;  /* 0x00000000190472ca */ /* 0x000fe200000e0000 */
[--C-:B-1----:R-:W-:Y:S01]  /*7560*/  HADD2.F32 R3, -RZ, R28.reuse.H0_H0 ;  /* 0x2000001cff037230 */ /* 0x102fe20000004100 */
[----:B------:R-:W-:Y:S01]  /*7570*/  ISETP.NE.AND P0, PT, R57, RZ, PT ;  /* 0x000000ff3900720c */ /* 0x000fe20003f05270 */
[--C-:B------:R-:W-:Y:S01]  /*7580*/  HADD2.F32 R20, -RZ, R29.reuse.H0_H0 ;  /* 0x2000001dff147230 */ /* 0x100fe20000004100 */
[----:B------:R-:W-:Y:S01]  /*7590*/  BSSY.RECONVERGENT B0, `(.L_x_123) ;  /* 0x0000052000007945 */ /* 0x000fe20003800200 */
[----:B------:R-:W-:Y:S08]  /*75a0*/  HADD2.F32 R21, -RZ, R29.H1_H1 ;  /* 0x3000001dff157230 */ /* 0x000ff00000004100 */
[----:B---3--:R-:W1:Y:S02]  /*75b0*/  LDTM.16dp256bit.x4 R4, tmem[UR4+0x40] ;  /* 0x00004004000479ee */ /* 0x008e640008120000 */
[C---:B-1----:R-:W-:Y:S01]  /*75c0*/  FMUL R0, R24.reuse, R4 ;  /* 0x0000000418007220 */ /* 0x042fe20000400000 */
[----:B------:R-:W-:Y:S02]  /*75d0*/  HADD2.F32 R4, -RZ, R28.H1_H1 ;  /* 0x3000001cff047230 */ /* 0x000fe40000004100 */
[C---:B------:R-:W-:Y:S01]  /*75e0*/  FMUL R2, R24.reuse, R5 ;  /* 0x0000000518027220 */ /* 0x040fe20000400000 */
[C---:B------:R-:W-:Y:S01]  /*75f0*/  FMUL R7, R24.reuse, R7 ;  /* 0x0000000718077220 */ /* 0x040fe20000400000 */
[C---:B------:R-:W-:Y:S01]  /*7600*/  FFMA R0, R27.reuse, R3, R0 ;  /* 0x000000031b007223 */ /* 0x040fe20000000000 */
[C---:B------:R-:W-:Y:S01]  /*7610*/  FMUL R3, R24.reuse, R6 ;  /* 0x0000000618037220 */ /* 0x040fe20000400000 */
[C---:B------:R-:W-:Y:S01]  /*7620*/  FFMA R2, R27.reuse, R4, R2 ;  /* 0x000000041b027223 */ /* 0x040fe20000000002 */
[C---:B------:R-:W-:Y:S01]  /*7630*/  FMUL R4, R24.reuse, R8 ;  /* 0x0000000818047220 */ /* 0x040fe20000400000 */
[C---:B------:R-:W-:Y:S01]  /*7640*/  FMUL R8, R24.reuse, R12 ;  /* 0x0000000c18087220 */ /* 0x040fe20000400000 */
[----:B------:R-:W-:Y:S01]  /*7650*/  FMUL R12, R24, R16 ;  /* 0x00000010180c7220 */ /* 0x000fe20000400000 */
[C---:B------:R-:W-:Y:S01]  /*7660*/  FFMA R3, R27.reuse, R20, R3 ;  /* 0x000000141b037223 */ /* 0x040fe20000000003 */
[----:B------:R-:W-:Y:S01]  /*7670*/  F2FP.F16.F32.PACK_AB R32, R2, R0 ;  /* 0x000000000220723e */ /* 0x000fe200000000ff */
[--C-:B------:R-:W-:Y:S02]  /*7680*/  HADD2.F32 R16, -RZ, R30.reuse.H0_H0 ;  /* 0x2000001eff107230 */ /* 0x100fe40000004100 */
[C---:B------:R-:W-:Y:S01]  /*7690*/  FMUL R5, R24.reuse, R9 ;  /* 0x0000000918057220 */ /* 0x040fe20000400000 */
[----:B------:R-:W-:Y:S02]  /*76a0*/  HADD2.F32 R0, -RZ, R30.H1_H1 ;  /* 0x3000001eff007230 */ /* 0x000fe40000004100 */
[C---:B------:R-:W-:Y:S01]  /*76b0*/  FFMA R7, R27.reuse, R21, R7 ;  /* 0x000000151b077223 */ /* 0x040fe20000000007 */
[--C-:B------:R-:W-:Y:S02]  /*76c0*/  HADD2.F32 R2, -RZ, R31.reuse.H0_H0 ;  /* 0x2000001fff027230 */ /* 0x100fe40000004100 */
[C---:B------:R-:W-:Y:S01]  /*76d0*/  FMUL R6, R24.reuse, R10 ;  /* 0x0000000a18067220 */ /* 0x040fe20000400000 */
[C---:B------:R-:W-:Y:S01]  /*76e0*/  FFMA R4, R27.reuse, R16, R4 ;  /* 0x000000101b047223 */ /* 0x040fe20000000004 */
[----:B------:R-:W-:Y:S01]  /*76f0*/  FFMA R5, R27, R0, R5 ;  /* 0x000000001b057223 */ /* 0x000fe20000000005 */
[----:B------:R-:W-:Y:S01]  /*7700*/  F2FP.F16.F32.PACK_AB R33, R7, R3 ;  /* 0x000000030721723e */ /* 0x000fe200000000ff */
[----:B------:R-:W-:Y:S02]  /*7710*/  HADD2.F32 R16, -RZ, R31.H1_H1 ;  /* 0x3000001fff107230 */ /* 0x000fe40000004100 */
        /* <DEDUP_REMOVED lines=9> */
[C---:B------:R-:W-:Y:S01]  /*77b0*/  FFMA R8, R27.reuse, R0, R8 ;  /* 0x000000001b087223 */ /* 0x040fe20000000008 */
[C---:B------:R-:W-:Y:S01]  /*77c0*/  FFMA R9, R27.reuse, R2, R9 ;  /* 0x000000021b097223 */ /* 0x040fe20000000009 */
[----:B------:R-:W-:Y:S02]  /*77d0*/  HADD2.F32 R0, -RZ, R37.H1_H1 ;  /* 0x30000025ff007230 */ /* 0x000fe40000004100 */
[----:B------:R-:W-:Y:S01]  /*77e0*/  FFMA R10, R27, R3, R10 ;  /* 0x000000031b0a7223 */ /* 0x000fe2000000000a */
[----:B------:R-:W-:Y:S01]  /*77f0*/  F2FP.F16.F32.PACK_AB R35, R11, R6 ;  /* 0x000000060b23723e */ /* 0x000fe200000000ff */
[C---:B------:R-:W-:Y:S01]  /*7800*/  FMUL R15, R24.reuse, R15 ;  /* 0x0000000f180f7220 */ /* 0x040fe20000400000 */
[--C-:B------:R-:W-:Y:S02]  /*7810*/  HADD2.F32 R2, -RZ, R38.reuse.H0_H0 ;  /* 0x20000026ff027230 */ /* 0x100fe40000004100 */
[C---:B------:R-:W-:Y:S01]  /*7820*/  FMUL R13, R24.reuse, R17 ;  /* 0x00000011180d7220 */ /* 0x040fe20000400000 */
[----:B------:R-:W-:Y:S01]  /*7830*/  HADD2.F32 R3, -RZ, R38.H1_H1 ;  /* 0x30000026ff037230 */ /* 0x000fe20000004100 */
[----:B------:R1:W-:Y:S01]  /*7840*/  STSM.16.M88.4 [R60+0x2200], R32 ;  /* 0x002200203c007844 */ /* 0x0003e20000000200 */
[----:B------:R-:W-:Y:S01]  /*7850*/  F2FP.F16.F32.PACK_AB R8, R9, R8 ;  /* 0x000000080908723e */ /* 0x000fe200000000ff */
[--C-:B------:R-:W-:Y:S02]  /*7860*/  HADD2.F32 R4, -RZ, R39.reuse.H0_H0 ;  /* 0x20000027ff047230 */ /* 0x100fe40000004100 */
[C---:B------:R-:W-:Y:S01]  /*7870*/  FMUL R14, R24.reuse, R18 ;  /* 0x00000012180e7220 */ /* 0x040fe20000400000 */
[----:B------:R-:W-:Y:S02]  /*7880*/  HADD2.F32 R5, -RZ, R39.H1_H1 ;  /* 0x30000027ff057230 */ /* 0x000fe40000004100 */
[C---:B------:R-:W-:Y:S01]  /*7890*/  FFMA R15, R27.reuse, R0, R15 ;  /* 0x000000001b0f7223 */ /* 0x040fe2000000000f */
[----:B------:R-:W-:Y:S01]  /*78a0*/  MOV R0, UR45 ;  /* 0x0000002d00007c02 */ /* 0x000fe20008000f00 */
        /* <DEDUP_REMOVED lines=18> */
[----:B---3--:R-:W3:Y:S01]  /*79d0*/  FENCE.VIEW.ASYNC.S ;  /* 0x00000000000073c6 */ /* 0x008ee20000000000 */
[----:B------:R-:W-:Y:S01]  /*79e0*/  @P6 PRMT R0, R65, 0x654, R0 ;  /* 0x0000065441006816 */ /* 0x000fe20000000000 */
[----:B---3--:R-:W-:Y:S06]  /*79f0*/  BAR.SYNC.DEFER_BLOCKING 0x1, 0x80 ;  /* 0x0042000000007b1d */ /* 0x008fec0000010000 */
[----:B------:R-:W-:Y:S05]  /*7a00*/  @P0 BRA `(.L_x_124) ;  /* 0x0000000000280947 */ /* 0x000fea0003800000 */
[----:B------:R-:W3:Y:S01]  /*7a10*/  LDCU.64 UR6, c[0x0][0x348] ;  /* 0x00006900ff0677ac */ /* 0x000ee20008000a00 */
[----:B------:R-:W-:Y:S02]  /*7a20*/  UIADD3 UR9, UPT, UPT, UR49, 0x40, URZ ;  /* 0x0000004031097890 */ /* 0x000fe4000fffe0ff */
[----:B------:R-:W-:Y:S01]  /*7a30*/  UIADD3 UR8, UPT, UPT, UR44, 0x2200, URZ ;  /* 0x000022002c087890 */ /* 0x000fe2000fffe0ff */
[----:B------:R-:W-:Y:S01]  /*7a40*/  UMOV UR10, UR50 ;  /* 0x00000032000a7c82 */ /* 0x000fe20008000000 */
[----:B------:R-:W-:Y:S01]  /*7a50*/  UMOV UR11, UR36 ;  /* 0x00000024000b7c82 */ /* 0x000fe20008000000 */
[----:B---3--:R-:W-:Y:S04]  /*7a60*/  UIADD3 UR4, UP0, UPT, UR6, 0x680, URZ ;  /* 0x0000068006047890 */ /* 0x008fe8000ff1e0ff */
[----:B------:R-:W-:Y:S09]  /*7a70*/  UIADD3.X UR5, UPT, UPT, URZ, UR7, URZ, UP0, !UPT ;  /* 0x00000007ff057290 */ /* 0x000ff200087fe4ff */
[----:B------:R3:W-:Y:S01]  /*7a80*/  UTMASTG.3D [UR8], [UR4] ;  /* 0x00000008040073b5 */ /* 0x0007e20008010000 */
[----:B------:R0:W-:Y:S01]  /*7a90*/  UTMACMDFLUSH ;  /* 0x00000000000079b7 */ /* 0x0001e20000000000 */
[----:B---3--:R-:W-:Y:S04]  /*7aa0*/  DEPBAR.LE SB0, 0x1 ;  /* 0x000080400000791a */ /* 0x008fe80000000000 */
.L_x_124:
[----:B------:R-:W-:Y:S05]  /*7ab0*/  BSYNC.RECONVERGENT B0 ;  /* 0x0000000000007941 */ /* 0x000fea0003800200 */
.L_x_123:
        /* <DEDUP_REMOVED lines=8> */
[----:B---3--:R-:W-:Y:S06]  /*7b40*/  @!P6 BRA `(.L_x_126) ;  /* 0x000000000040e947 */ /* 0x008fec0003800000 */
        /* <DEDUP_REMOVED lines=8> */
[----:B------:R-:W3:Y:S02]  /*7bd0*/  SYNCS.PHASECHK.TRANS64.TRYWAIT P0, [R3+URZ+0x50], R0 ;  /* 0x00005000030075a7 */ /* 0x000ee400080011ff */
[----:B---3--:R-:W-:Y:S05]  /*7be0*/  @!P0 BRA `(.L_x_129) ;  /* 0x0000001400a48947 */ /* 0x008fea0003800000 */
.L_x_128:
[----:B------:R-:W-:Y:S05]  /*7bf0*/  BSYNC B0 ;  /* 0x0000000000007941 */ /* 0x000fea0003800000 */
.L_x_127:
[----:B------:R-:W-:Y:S11]  /*7c00*/  ISETP.NE.AND P0, PT, R64, RZ, PT ;  /* 0x000000ff4000720c */ /* 0x000ff60003f05270 */
[----:B------:R-:W-:Y:S02]  /*7c10*/  @!UPT UIADD3 URZ, UPT, UPT, URZ, URZ, URZ ;  /* 0x000000fffffff290 */ /* 0x000fe4000fffe0ff */
[----:B------:R-:W-:Y:S05]  /*7c20*/  @P0 WARPSYNC.ALL ;  /* 0x0000000000000948 */ /* 0x000fea0003800000 */
[----:B------:R4:W1:Y:S04]  /*7c30*/  @P0 LDSM.16.M88.4 R28, [R61+UR44+0x200] ;  /* 0x0002002c3d1c083b */ /* 0x0008680008000200 */
[----:B------:R4:W1:Y:S02]  /*7c40*/  @P0 LDSM.16.M88.4 R36, [R2+0x200] ;  /* 0x000200000224083b */ /* 0x0008640000000200 */
.L_x_126:
[----:B------:R-:W-:Y:S05]  /*7c50*/  BSYNC B1 ;  /* 0x0000000000017941 */ /* 0x000fea0003800000 */
.L_x_125:
[----:B---3--:R-:W-:Y:S05]  /*7c60*/  VIADD R0, R25, 0x60 ;  /* 0x0000006019007836 */ /* 0x008fea0000000000 */
[----:B------:R-:W-:Y:S04]  /*7c70*/  SHF.R.U32.HI R0, RZ, 0x15, R0 ;  /* 0x00000015ff007819 */ /* 0x000fe80000011600 */
[----:B------:R-:W-:Y:S11]  /*7c80*/  LOP3.LUT P0, RZ, R0, 0x3, R46, 0x48, !PT ;  /* 0x0000000300ff7812 */ /* 0x000ff6000780482e */
[----:B------:R-:W-:Y:S02]  /*7c90*/  @!UPT UIADD3 URZ, UPT, UPT, URZ, URZ, URZ ;  /* 0x000000fffffff290 */ /* 0x000fe4000fffe0ff */
[----:B------:R-:W-:Y:S05]  /*7ca0*/  @!P0 BRA `(.L_x_130) ;  /* 0x0000000000408947 */ /* 0x000fea0003800000 */
[----:B------:R-:W3:Y:S01]  /*7cb0*/  LDCU.64 UR8, c[0x4][0x70] ;  /* 0x01000e00ff0877ac */ /* 0x000ee20008000a00 */
[----:B------:R-:W-:Y:S01]  /*7cc0*/  MOV R3, 0x0 ;  /* 0x0000000000037802 */ /* 0x000fe20000000f00 */
[----:B------:R-:W-:Y:S02]  /*7cd0*/  HFMA2 R12, -RZ, RZ, 0, 5.9604644775390625e-08 ;  /* 0x00000001ff0c7431 */ /* 0x000fe400000001ff */
[----:B-1----:R-:W-:Y:S02]  /*7ce0*/  IMAD.MOV.U32 R8, RZ, RZ, 0x192 ;  /* 0x00000192ff087424 */ /* 0x002fe400078e00ff */
[----:B------:R-:W-:Y:S01]  /*7cf0*/  IMAD.MOV.U32 R13, RZ, RZ, RZ ;  /* 0x000000ffff0d7224 */ /* 0x000fe200078e00ff */
[----:B------:R-:W1:Y:S01]  /*7d00*/  LDCU.64 UR6, c[0x4][0x78] ;  /* 0x01000f00ff0677ac */ /* 0x000e620008000a00 */
[----:B----4-:R-:W4:Y:S01]  /*7d10*/  LDC.64 R2, c[0x4][R3] ;  /* 0x0100000003027b82 */ /* 0x010f220000000a00 */
        /* <DEDUP_REMOVED lines=9> */
.L_x_130:
[----:B------:R-:W-:Y:S01]  /*7db0*/  ISETP.NE.AND P0, PT, R57, RZ, PT ;  /* 0x000000ff3900720c */ /* 0x000fe20003f05270 */
[----:B------:R-:W-:Y:S05]  /*7dc0*/  WARPSYNC.ALL ;  /* 0x0000000000007948 */ /* 0x000fea0003800000 */
[----:B------:R-:W-:Y:S01]  /*7dd0*/  R2UR UR4, R25 ;  /* 0x00000000190472ca */ /* 0x000fe200000e0000 */
[----:B------:R-:W3:Y:S01]  /*7de0*/  S2UR UR5, SR_CgaCtaId ;  /* 0x00000000000579c3 */ /* 0x000ee20000008800 */
[--C-:B-1----:R-:W-:Y:S01]  /*7df0*/  HADD2.F32 R0, -RZ, R28.reuse.H0_H0 ;  /* 0x2000001cff007230 */ /* 0x102fe20000004100 */
[----:B------:R-:W-:Y:S01]  /*7e00*/  BSSY.RECONVERGENT B0, `(.L_x_131) ;  /* 0x0000052000007945 */ /* 0x000fe20003800200 */
[----:B----4-:R-:W-:Y:S02]  /*7e10*/  HADD2.F32 R2, -RZ, R28.H1_H1 ;  /* 0x3000001cff027230 */ /* 0x010fe40000004100 */
[--C-:B------:R-:W-:Y:S02]  /*7e20*/  HADD2.F32 R3, -RZ, R29.reuse.H0_H0 ;  /* 0x2000001dff037230 */ /* 0x100fe40000004100 */
[----:B------:R-:W-:Y:S02]  /*7e30*/  HADD2.F32 R20, -RZ, R29.H1_H1 ;  /* 0x3000001dff147230 */ /* 0x000fe40000004100 */
[--C-:B------:R-:W-:Y:S02]  /*7e40*/  HADD2.F32 R21, -RZ, R30.reuse.H0_H0 ;  /* 0x2000001eff157230 */ /* 0x100fe40000004100 */
[----:B------:R-:W-:Y:S01]  /*7e50*/  HADD2.F32 R25, -RZ, R30.H1_H1 ;  /* 0x3000001eff197230 */ /* 0x000fe20000004100 */
[----:B------:R-:W1:Y:S01]  /*7e60*/  LDTM.16dp256bit.x4 R4, tmem[UR4+0x60] ;  /* 0x00006004000479ee */ /* 0x000e620008120000 */
[----:B------:R-:W-:Y:S01]  /*7e70*/  R2UR UR4, R26 ;  /* 0x000000001a0472ca */ /* 0x000fe200000e0000 */
[----:B------:R-:W-:Y:S01]  /*7e80*/  NOP ;  /* 0x0000000000007918 */ /* 0x000fe20000000000 */
[--C-:B------:R-:W-:Y:S02]  /*7e90*/  HADD2.F32 R26, -RZ, R31.reuse.H0_H0 ;  /* 0x2000001fff1a7230 */ /* 0x100fe40000004100 */
[----:B------:R-:W-:Y:S02]  /*7ea0*/  HADD2.F32 R28, -RZ, R31.H1_H1 ;  /* 0x3000001fff1c7230 */ /* 0x000fe40000004100 */
[--C-:B------:R-:W-:Y:S02]  /*7eb0*/  HADD2.F32 R29, -RZ, R36.reuse.H0_H0 ;  /* 0x20000024ff1d7230 */ /* 0x100fe40000004100 */
[----:B------:R-:W-:Y:S02]  /*7ec0*/  HADD2.F32 R30, -RZ, R36.H1_H1 ;  /* 0x30000024ff1e7230 */ /* 0x000fe40000004100 */
[--C-:B------:R-:W-:Y:S02]  /*7ed0*/  HADD2.F32 R31, -RZ, R37.reuse.H0_H0 ;  /* 0x20000025ff1f7230 */ /* 0x100fe40000004100 */
[----:B------:R-:W-:Y:S01]  /*7ee0*/  HADD2.F32 R32, -RZ, R37.H1_H1 ;  /* 0x30000025ff207230 */ /* 0x000fe20000004100 */
[----:B------:R-:W-:Y:S01]  /*7ef0*/  UIADD3 UR4, UPT, UPT, UR4, 0xe0, URZ ;  /* 0x000000e004047890 */ /* 0x000fe2000fffe0ff */
[--C-:B------:R-:W-:Y:S02]  /*7f00*/  HADD2.F32 R33, -RZ, R38.reuse.H0_H0 ;  /* 0x20000026ff217230 */ /* 0x100fe40000004100 */
[----:B------:R-:W-:Y:S02]  /*7f10*/  HADD2.F32 R34, -RZ, R38.H1_H1 ;  /* 0x30000026ff227230 */ /* 0x000fe40000004100 */
[--C-:B------:R-:W-:Y:S02]  /*7f20*/  HADD2.F32 R35, -RZ, R39.reuse.H0_H0 ;  /* 0x20000027ff237230 */ /* 0x100fe40000004100 */
[----:B------:R-:W-:Y:S02]  /*7f30*/  HADD2.F32 R36, -RZ, R39.H1_H1 ;  /* 0x30000027ff247230 */ /* 0x000fe40000004100 */
[C---:B-1----:R-:W-:Y:S01]  /*7f40*/  FMUL R4, R24.reuse, R4 ;  /* 0x0000000418047220 */ /* 0x042fe20000400000 */
[----:B---3--:R-:W-:Y:S01]  /*7f50*/  UPRMT UR4, UR5, 0x654, UR4 ;  /* 0x0000065405047896 */ /* 0x008fe20008000004 */
[C---:B------:R-:W-:Y:S01]  /*7f60*/  FMUL R5, R24.reuse, R5 ;  /* 0x0000000518057220 */ /* 0x040fe20000400000 */
[C---:B------:R-:W-:Y:S01]  /*7f70*/  FMUL R6, R24.reuse, R6 ;  /* 0x0000000618067220 */ /* 0x040fe20000400000 */
[C---:B------:R-:W-:Y:S01]  /*7f80*/  FFMA R4, R27.reuse, R0, R4 ;  /* 0x000000001b047223 */ /* 0x040fe20000000004 */
[C---:B------:R-:W-:Y:S01]  /*7f90*/  FMUL R7, R24.reuse, R7 ;  /* 0x0000000718077220 */ /* 0x040fe20000400000 */
[C---:B------:R-:W-:Y:S01]  /*7fa0*/  FFMA R5, R27.reuse, R2, R5 ;  /* 0x000000021b057223 */ /* 0x040fe20000000005 */
[C---:B------:R-:W-:Y:S01]  /*7fb0*/  FFMA R6, R27.reuse, R3, R6 ;  /* 0x000000031b067223 */ /* 0x040fe20000000006 */
[C---:B------:R-:W-:Y:S01]  /*7fc0*/  FMUL R8, R24.reuse, R8 ;  /* 0x0000000818087220 */ /* 0x040fe20000400000 */
[----:B------:R-:W-:Y:S01]  /*7fd0*/  FFMA R7, R27, R20, R7 ;  /* 0x000000141b077223 */ /* 0x000fe20000000007 */
[----:B------:R-:W-:Y:S01]  /*7fe0*/  SYNCS.ARRIVE.TRANS64.RED.A1T0 RZ, [UR4], RZ ;  /* 0x000000ffffff79a7 */ /* 0x000fe20008100404 */
[----:B------:R-:W-:Y:S01]  /*7ff0*/  F2FP.F16.F32.PACK_AB R4, R5, R4 ;  /* 0x000000040504723e */ /* 0x000fe200000000ff */
[----:B------:R-:W-:Y:S01]  /*8000*/  FFMA R8, R27, R21, R8 ;  /* 0x000000151b087223 */ /* 0x000fe20000000008 */
[C---:B------:R-:W-:Y:S01]  /*8010*/  FMUL R9, R24.reuse, R9 ;  /* 0x0000000918097220 */ /* 0x040fe20000400000 */
[----:B------:R-:W-:Y:S01]  /*8020*/  F2FP.F16.F32.PACK_AB R5, R7, R6 ;  /* 0x000000060705723e */ /* 0x000fe200000000ff */
[C---:B------:R-:W-:Y:S01]  /*8030*/  FMUL R0, R24.reuse, R10 ;  /* 0x0000000a18007220 */ /* 0x040fe20000400000 */
[C---:B------:R-:W-:Y:S01]  /*8040*/  FMUL R2, R24.reuse, R11 ;  /* 0x0000000b18027220 */ /* 0x040fe20000400000 */
[C---:B------:R-:W-:Y:S01]  /*8050*/  FMUL R3, R24.reuse, R12 ;  /* 0x0000000c18037220 */ /* 0x040fe20000400000 */
[C---:B------:R-:W-:Y:S01]  /*8060*/  FFMA R9, R27.reuse, R25, R9 ;  /* 0x000000191b097223 */ /* 0x040fe20000000009 */
[C---:B------:R-:W-:Y:S01]  /*8070*/  FMUL R10, R24.reuse, R13 ;  /* 0x0000000d180a7220 */ /* 0x040fe20000400000 */
[C---:B------:R-:W-:Y:S01]  /*8080*/  FFMA R0, R27.reuse, R26, R0 ;  /* 0x0000001a1b007223 */ /* 0x040fe20000000000 */
[C---:B------:R-:W-:Y:S01]  /*8090*/  FMUL R11, R24.reuse, R14 ;  /* 0x0000000e180b7220 */ /* 0x040fe20000400000 */
[C---:B------:R-:W-:Y:S01]  /*80a0*/  FFMA R2, R27.reuse, R28, R2 ;  /* 0x0000001c1b027223 */ /* 0x040fe20000000002 */
[C---:B------:R-:W-:Y:S01]  /*80b0*/  FMUL R15, R24.reuse, R15 ;  /* 0x0000000f180f7220 */ /* 0x040fe20000400000 */
[C---:B------:R-:W-:Y:S01]  /*80c0*/  FMUL R12, R24.reuse, R16 ;  /* 0x00000010180c7220 */ /* 0x040fe20000400000 */
[C---:B------:R-:W-:Y:S01]  /*80d0*/  FFMA R3, R27.reuse, R29, R3 ;  /* 0x0000001d1b037223 */ /* 0x040fe20000000003 */
[C---:B------:R-:W-:Y:S01]  /*80e0*/  FMUL R13, R24.reuse, R17 ;  /* 0x00000011180d7220 */ /* 0x040fe20000400000 */
[C---:B------:R-:W-:Y:S01]  /*80f0*/  FFMA R10, R27.reuse, R30, R10 ;  /* 0x0000001e1b0a7223 */ /* 0x040fe2000000000a */
[C---:B------:R-:W-:Y:S01]  /*8100*/  FMUL R14, R24.reuse, R18 ;  /* 0x00000012180e7220 */ /* 0x040fe20000400000 */
[C---:B------:R-:W-:Y:S01]  /*8110*/  FFMA R11, R27.reuse, R31, R11 ;  /* 0x0000001f1b0b7223 */ /* 0x040fe2000000000b */
        /* <DEDUP_REMOVED lines=32> */
.L_x_132:
[----:B------:R-:W-:Y:S05]  /*8320*/  BSYNC.RECONVERGENT B0 ;  /* 0x0000000000007941 */ /* 0x000fea0003800200 */
.L_x_131:
[----:B------:R-:W-:Y:S01]  /*8330*/  BAR.SYNC.DEFER_BLOCKING 0x1, 0x80 ;  /* 0x0042000000007b1d */ /* 0x000fe20000010000 */
[----:B------:R-:W-:Y:S01]  /*8340*/  UISETP.NE.AND UP0, UPT, UR47, -0x4, UPT ;  /* 0xfffffffc2f00788c */ /* 0x000fe2000bf05270 */
[----:B------:R-:W-:Y:S08]  /*8350*/  IADD3 R22, PT, PT, R22, 0x1, RZ ;  /* 0x0000000116167810 */ /* 0x000ff00007ffe0ff */
[----:B------:R-:W-:Y:S05]  /*8360*/  BRA.U !UP0, `(.L_x_133) ;  /* 0x0000000108247547 */ /* 0x000fea000b800000 */
[----:B------:R-:W-:Y:S01]  /*8370*/  ISETP.NE.AND P0, PT, R58, RZ, PT ;  /* 0x000000ff3a00720c */ /* 0x000fe20003f05270 */
[----:B------:R-:W-:Y:S01]  /*8380*/  IMAD.U32 R0, RZ, RZ, UR46 ;  /* 0x0000002eff007e24 */ /* 0x000fe2000f8e00ff */
[----:B------:R-:W-:Y:S04]  /*8390*/  UIADD3 UR4, UPT, UPT, UR46, 0x1, URZ ;  /* 0x000000012e047890 */ /* 0x000fe8000fffe0ff */
[----:B------:R-:W-:Y:S04]  /*83a0*/  UISETP.NE.AND UP0, UPT, UR4, 0x4, UPT ;  /* 0x000000040400788c */ /* 0x000fe8000bf05270 */
[----:B------:R-:W-:Y:S03]  /*83b0*/  USEL UR46, UR4, URZ, UP0 ;  /* 0x000000ff042e7287 */ /* 0x000fe60008000000 */
[----:B------:R-:W-:Y:S05]  /*83c0*/  @P0 LEA R0, R0, UR44, 0x3 ;  /* 0x0000002c00000c11 */ /* 0x000fea000f8e18ff */
[----:B------:R-:W-:Y:S05]  /*83d0*/  @P0 VIADD R0, R0, 0x70 ;  /* 0x0000007000000836 */ /* 0x000fea0000000000 */
[----:B------:R-:W-:Y:S04]  /*83e0*/  @P0 PRMT R0, R65, 0x654, R0 ;  /* 0x0000065441000816 */ /* 0x000fe80000000000 */
[----:B------:R3:W-:Y:S03]  /*83f0*/  @P0 SYNCS.ARRIVE.TRANS64.RED.A1T0 RZ, [R0+URZ], RZ ;  /* 0x000000ff00ff09a7 */ /* 0x0007e600081004ff */
.L_x_133:
[----:B------:R-:W-:Y:S01]  /*8400*/  R2UR UR5, R47 ;  /* 0x000000002f0572ca */ /* 0x000fe200000e0000 */
[----:B------:R-:W-:Y:S01]  /*8410*/  UISETP.NE.AND UP0, UPT, UR61, URZ, UPT ;  /* 0x000000ff3d00728c */ /* 0x000fe2000bf05270 */
[----:B------:R-:W-:Y:S01]  /*8420*/  R2UR UR4, R48 ;  /* 0x00000000300472ca */ /* 0x000fe200000e0000 */
[----:B------:R-:W-:Y:S01]  /*8430*/  UIADD3 UR47, UPT, UPT, UR47, 0x4, URZ ;  /* 0x000000042f2f7890 */ /* 0x000fe2000fffe0ff */
[----:B------:R-:W-:Y:S01]  /*8440*/  ISETP.NE.AND P0, PT, R52, 0x2, PT ;  /* 0x000000023400780c */ /* 0x000fe20003f05270 */
[----:B------:R-:W-:Y:S01]  /*8450*/  UMOV UR36, UR60 ;  /* 0x0000003c00247c82 */ /* 0x000fe20008000000 */
[----:B------:R-:W-:Y:S02]  /*8460*/  ISETP.NE.AND P1, PT, R22, 0x4, PT ;  /* 0x000000041600780c */ /* 0x000fe40003f25270 */
[----:B------:R-:W-:Y:S02]  /*8470*/  SEL R2, RZ, 0x1, P0 ;  /* 0x00000001ff027807 */ /* 0x000fe40000000000 */
[----:B---3--:R-:W-:Y:S02]  /*8480*/  SEL R0, RZ, 0x1, P1 ;  /* 0x00000001ff007807 */ /* 0x008fe40000800000 */
[----:B------:R-:W-:Y:S01]  /*8490*/  LOP3.LUT R53, R53, R2, RZ, 0x3c, !PT ;  /* 0x0000000235357212 */ /* 0x000fe200078e3cff */
[----:B------:R-:W-:Y:S01]  /*84a0*/  UIADD3 UR31, UPT, UPT, UR37, UR5, URZ ;  /* 0x00000005251f7290 */ /* 0x000fe2000fffe0ff */
[----:B------:R-:W-:Y:S01]  /*84b0*/  LOP3.LUT R54, R54, R0, RZ, 0x3c, !PT ;  /* 0x0000000036367212 */ /* 0x000fe200078e3cff */
[----:B------:R-:W-:Y:S01]  /*84c0*/  UIADD3 UR30, UPT, UPT, UR38, UR4, URZ ;  /* 0x00000004261e7290 */ /* 0x000fe2000fffe0ff */
[----:B------:R-:W-:Y:S02]  /*84d0*/  SEL R52, R52, RZ, P0 ;  /* 0x000000ff34347207 */ /* 0x000fe40000000000 */
[----:B------:R-:W-:Y:S01]  /*84e0*/  SEL R22, R22, RZ, P1 ;  /* 0x000000ff16167207 */ /* 0x000fe20000800000 */
[----:B------:R-:W-:Y:S08]  /*84f0*/  BRA.U UP0, `(.L_x_134) ;  /* 0xffffffcd00b07547 */ /* 0x000ff0000b83ffff */
[----:B------:R-:W-:-:S13]  /*8500*/  R2UR UR4, R49 ;  /* 0x00000000310472ca */ /* 0x000fda00000e0000 */
[----:B------:R-:W-:-:S09]  /*8510*/  UISETP.NE.AND UP0, UPT, UR4, URZ, UPT ;  /* 0x000000ff0400728c */ /* 0x000fd2000bf05270 */
[----:B------:R-:W-:Y:S05]  /*8520*/  BRA.U !UP0, `(.L_x_135) ;  /* 0x0000000108487547 */ /* 0x000fea000b800000 */
[----:B------:R-:W3:Y:S02]  /*8530*/  LDCU.64 UR4, c[0x0][0x890] ;  /* 0x00011200ff0477ac */ /* 0x000ee40008000a00 */
[----:B---3--:R-:W-:-:S04]  /*8540*/  UISETP.NE.U32.AND UP0, UPT, UR4, URZ, UPT ;  /* 0x000000ff0400728c */ /* 0x008fc8000bf05070 */
[----:B------:R-:W-:-:S09]  /*8550*/  UISETP.NE.AND.EX UP0, UPT, UR5, URZ, UPT, UP0 ;  /* 0x000000ff0500728c */ /* 0x000fd2000bf05300 */
[----:B------:R-:W-:Y:S05]  /*8560*/  BRA.U UP0, `(.L_x_136) ;  /* 0x00000001000c7547 */ /* 0x000fea000b800000 */
[----:B------:R-:W-:-:S13]  /*8570*/  FSETP.NEU.AND P0, PT, R27, RZ, PT ;  /* 0x000000ff1b00720b */ /* 0x000fda0003f0d000 */
[----:B------:R-:W-:Y:S05]  /*8580*/  @!P0 EXIT ;  /* 0x000000000000894d */ /* 0x000fea0003800000 */
[----:B------:R-:W-:Y:S05]  /*8590*/  BRA `(.L_x_135) ;  /* 0x00000000002c7947 */ /* 0x000fea0003800000 */
.L_x_136:
[----:B------:R-:W-:Y:S01]  /*85a0*/  ISETP.NE.AND P0, PT, R51, RZ, PT ;  /* 0x000000ff3300720c */ /* 0x000fe20003f05270 */
[----:B------:R-:W-:-:S12]  /*85b0*/  BSSY.RECONVERGENT B0, `(.L_x_135) ;  /* 0x0000009000007945 */ /* 0x000fd80003800200 */
[----:B------:R-:W-:Y:S05]  /*85c0*/  @P0 BRA `(.L_x_137) ;  /* 0x0000000000140947 */ /* 0x000fea0003800000 */
[----:B------:R-:W3:Y:S02]  /*85d0*/  LDCU.64 UR4, c[0x0][0x888] ;  /* 0x00011100ff0477ac */ /* 0x000ee40008000a00 */
[----:B---3--:R-:W-:-:S04]  /*85e0*/  ISETP.NE.U32.AND P0, PT, RZ, UR4, PT ;  /* 0x00000004ff007c0c */ /* 0x008fc8000bf05070 */
[----:B------:R-:W-:-:S13]  /*85f0*/  ISETP.NE.AND.EX P0, PT, RZ, UR5, PT, P0 ;  /* 0x00000005ff007c0c */ /* 0x000fda000bf05300 */
[----:B------:R-:W-:Y:S05]  /*8600*/  @!P0 EXIT ;  /* 0x000000000000894d */ /* 0x000fea0003800000 */
[----:B------:R-:W-:Y:S05]  /*8610*/  BRA `(.L_x_138) ;  /* 0x0000000000087947 */ /* 0x000fea0003800000 */
.L_x_137:
[----:B------:R-:W-:-:S13]  /*8620*/  FSETP.NEU.AND P0, PT, R27, RZ, PT ;  /* 0x000000ff1b00720b */ /* 0x000fda0003f0d000 */
[----:B------:R-:W-:Y:S05]  /*8630*/  @!P0 EXIT ;  /* 0x000000000000894d */ /* 0x000fea0003800000 */
.L_x_138:
[----:B------:R-:W-:Y:S05]  /*8640*/  BSYNC.RECONVERGENT B0 ;  /* 0x0000000000007941 */ /* 0x000fea0003800200 */
.L_x_135:
[----:B------:R-:W3:Y:S01]  /*8650*/  S2UR UR5, SR_CgaCtaId ;  /* 0x00000000000579c3 */ /* 0x000ee20000008800 */
[----:B------:R-:W-:Y:S01]  /*8660*/  ULEA UR4, UR46, UR44, 0x3 ;  /* 0x0000002c2e047291 */ /* 0x000fe2000f8e18ff */
[----:B------:R-:W-:-:S04]  /*8670*/  DEPBAR.LE SB0, 0x0 ;  /* 0x000080000000791a */ /* 0x000fc80000000000 */
[----:B------:R-:W-:-:S04]  /*8680*/  UIADD3 UR4, UPT, UPT, UR4, 0x70, URZ ;  /* 0x0000007004047890 */ /* 0x000fc8000fffe0ff */
[----:B---3--:R-:W-:-:S09]  /*8690*/  UPRMT UR4, UR5, 0x654, UR4 ;  /* 0x0000065405047896 */ /* 0x008fd20008000004 */
[----:B------:R-:W-:Y:S01]  /*86a0*/  SYNCS.ARRIVE.TRANS64.RED.A1T0 RZ, [UR4], RZ ;  /* 0x000000ffffff79a7 */ /* 0x000fe20008100404 */
[----:B------:R-:W-:Y:S05]  /*86b0*/  EXIT ;  /* 0x000000000000794d */ /* 0x000fea0003800000 */
.L_x_24:
[----:B-1----:R1:W3:Y:S02]  /*86c0*/  SYNCS.PHASECHK.TRANS64.TRYWAIT P0, [R0+URZ+0x110], R2 ;  /* 0x00011002000075a7 */ /* 0x0022e400080011ff */
[----:B---3--:R-:W-:Y:S05]  /*86d0*/  @!P0 NANOSLEEP.SYNCS 0x989680 ;  /* 0x009896800000895d */ /* 0x008fea0003900000 */
[----:B------:R-:W3:Y:S02]  /*86e0*/  @!P0 SYNCS.PHASECHK.TRANS64 P0, [R0+URZ+0x110], R2 ;  /* 0x00011002000085a7 */ /* 0x000ee400080010ff */
[----:B---3--:R-:W-:Y:S05]  /*86f0*/  @!P0 BRA `(.L_x_24) ;  /* 0xfffffffc00f08947 */ /* 0x008fea000383ffff */
[----:B------:R-:W-:Y:S05]  /*8700*/  BRA `(.L_x_139) ;  /* 0xffffff9000747947 */ /* 0x000fea000383ffff */
.L_x_27:
[----:B-1----:R-:W-:-:S07]  /*8710*/  MOV R0, UR33 ;  /* 0x0000002100007c02 */ /* 0x002fce0008000f00 */
.L_x_140:
[----:B-1----:R1:W3:Y:S02]  /*8720*/  SYNCS.PHASECHK.TRANS64.TRYWAIT P0, [R0+URZ+0x28], R3 ;  /* 0x00002803000075a7 */ /* 0x0022e400080011ff */
[----:B---3--:R-:W-:Y:S05]  /*8730*/  @!P0 NANOSLEEP.SYNCS 0x989680 ;  /* 0x009896800000895d */ /* 0x008fea0003900000 */
[----:B------:R-:W3:Y:S02]  /*8740*/  @!P0 SYNCS.PHASECHK.TRANS64 P0, [R0+URZ+0x28], R3 ;  /* 0x00002803000085a7 */ /* 0x000ee400080010ff */
[----:B---3--:R-:W-:Y:S05]  /*8750*/  @!P0 BRA `(.L_x_140) ;  /* 0xfffffffc00f08947 */ /* 0x008fea000383ffff */
[----:B------:R-:W-:Y:S05]  /*8760*/  BRA `(.L_x_26) ;  /* 0xffffff9000b47947 */ /* 0x000fea000383ffff */
.L_x_34:
[----:B-1----:R-:W-:-:S07]  /*8770*/  MOV R0, UR9 ;  /* 0x0000000900007c02 */ /* 0x002fce0008000f00 */
.L_x_141:
[----:B-1----:R1:W3:Y:S02]  /*8780*/  SYNCS.PHASECHK.TRANS64.TRYWAIT P0, [R0+URZ+0x28], R3 ;  /* 0x00002803000075a7 */ /* 0x0022e400080011ff */
[----:B---3--:R-:W-:Y:S05]  /*8790*/  @!P0 NANOSLEEP.SYNCS 0x989680 ;  /* 0x009896800000895d */ /* 0x008fea0003900000 */
[----:B------:R-:W3:Y:S02]  /*87a0*/  @!P0 SYNCS.PHASECHK.TRANS64 P0, [R0+URZ+0x28], R3 ;  /* 0x00002803000085a7 */ /* 0x000ee400080010ff */
[----:B---3--:R-:W-:Y:S05]  /*87b0*/  @!P0 BRA `(.L_x_141) ;  /* 0xfffffffc00f08947 */ /* 0x008fea000383ffff */
[----:B------:R-:W-:Y:S05]  /*87c0*/  BRA `(.L_x_33) ;  /* 0xffffff94006c7947 */ /* 0x000fea000383ffff */
.L_x_39:
[----:B-1----:R1:W3:Y:S02]  /*87d0*/  SYNCS.PHASECHK.TRANS64.TRYWAIT P0, [R3+URZ+0xa0], R0 ;  /* 0x0000a000030075a7 */ /* 0x0022e400080011ff */
[----:B---3--:R-:W-:Y:S05]  /*87e0*/  @!P0 NANOSLEEP.SYNCS 0x989680 ;  /* 0x009896800000895d */ /* 0x008fea0003900000 */
[----:B------:R-:W3:Y:S02]  /*87f0*/  @!P0 SYNCS.PHASECHK.TRANS64 P0, [R3+URZ+0xa0], R0 ;  /* 0x0000a000030085a7 */ /* 0x000ee400080010ff */
[----:B---3--:R-:W-:Y:S05]  /*8800*/  @!P0 BRA `(.L_x_39) ;  /* 0xfffffffc00f08947 */ /* 0x008fea000383ffff */
[----:B------:R-:W-:Y:S05]  /*8810*/  BRA `(.L_x_142) ;  /* 0xffffff98000c7947 */ /* 0x000fea000383ffff */
.L_x_43:
[----:B------:R-:W-:-:S07]  /*8820*/  MOV R0, UR4 ;  /* 0x0000000400007c02 */ /* 0x000fce0008000f00 */
.L_x_143:
[----:B-1----:R1:W3:Y:S02]  /*8830*/  SYNCS.PHASECHK.TRANS64.TRYWAIT P0, [R0+URZ], R2 ;  /* 0x00000002000075a7 */ /* 0x0022e400080011ff */
[----:B---3--:R-:W-:Y:S05]  /*8840*/  @!P0 NANOSLEEP.SYNCS 0x989680 ;  /* 0x009896800000895d */ /* 0x008fea0003900000 */
[----:B------:R-:W3:Y:S02]  /*8850*/  @!P0 SYNCS.PHASECHK.TRANS64 P0, [R0+URZ], R2 ;  /* 0x00000002000085a7 */ /* 0x000ee400080010ff */
[----:B---3--:R-:W-:Y:S05]  /*8860*/  @!P0 BRA `(.L_x_143) ;  /* 0xfffffffc00f08947 */ /* 0x008fea000383ffff */
[----:B------:R-:W-:Y:S05]  /*8870*/  BRA `(.L_x_144) ;  /* 0xffffff9c00b87947 */ /* 0x000fea000383ffff */
.L_x_44:
[----:B------:R-:W-:-:S07]  /*8880*/  MOV R0, UR5 ;  /* 0x0000000500007c02 */ /* 0x000fce0008000f00 */
.L_x_145:
[----:B-1----:R1:W3:Y:S02]  /*8890*/  SYNCS.PHASECHK.TRANS64.TRYWAIT P0, [R0+URZ], R3 ;  /* 0x00000003000075a7 */ /* 0x0022e400080011ff */
[----:B---3--:R-:W-:Y:S05]  /*88a0*/  @!P0 NANOSLEEP.SYNCS 0x989680 ;  /* 0x009896800000895d */ /* 0x008fea0003900000 */
[----:B------:R-:W3:Y:S02]  /*88b0*/  @!P0 SYNCS.PHASECHK.TRANS64 P0, [R0+URZ], R3 ;  /* 0x00000003000085a7 */ /* 0x000ee400080010ff */
[----:B---3--:R-:W-:Y:S05]  /*88c0*/  @!P0 BRA `(.L_x_145) ;  /* 0xfffffffc00f08947 */ /* 0x008fea000383ffff */
[----:B------:R-:W-:Y:S05]  /*88d0*/  BRA `(.L_x_146) ;  /* 0xffffff9c00c47947 */ /* 0x000fea000383ffff */
.L_x_45:
[----:B------:R-:W-:-:S07]  /*88e0*/  MOV R0, UR5 ;  /* 0x0000000500007c02 */ /* 0x000fce0008000f00 */
.L_x_147:
[----:B-1----:R1:W3:Y:S02]  /*88f0*/  SYNCS.PHASECHK.TRANS64.TRYWAIT P0, [R0+URZ], R3 ;  /* 0x00000003000075a7 */ /* 0x0022e400080011ff */
[----:B---3--:R-:W-:Y:S05]  /*8900*/  @!P0 NANOSLEEP.SYNCS 0x989680 ;  /* 0x009896800000895d */ /* 0x008fea0003900000 */
[----:B------:R-:W3:Y:S02]  /*8910*/  @!P0 SYNCS.PHASECHK.TRANS64 P0, [R0+URZ], R3 ;  /* 0x00000003000085a7 */ /* 0x000ee400080010ff */
[----:B---3--:R-:W-:Y:S05]  /*8920*/  @!P0 BRA `(.L_x_147) ;  /* 0xfffffffc00f08947 */ /* 0x008fea000383ffff */
[----:B------:R-:W-:Y:S05]  /*8930*/  BRA `(.L_x_148) ;  /* 0xffffff9c00d07947 */ /* 0x000fea000383ffff */
.L_x_46:
[----:B------:R-:W-:-:S07]  /*8940*/  MOV R0, UR5 ;  /* 0x0000000500007c02 */ /* 0x000fce0008000f00 */
.L_x_149:
[----:B-1----:R1:W3:Y:S02]  /*8950*/  SYNCS.PHASECHK.TRANS64.TRYWAIT P0, [R0+URZ], R3 ;  /* 0x00000003000075a7 */ /* 0x0022e400080011ff */
[----:B---3--:R-:W-:Y:S05]  /*8960*/  @!P0 NANOSLEEP.SYNCS 0x989680 ;  /* 0x009896800000895d */ /* 0x008fea0003900000 */
[----:B------:R-:W3:Y:S02]  /*8970*/  @!P0 SYNCS.PHASECHK.TRANS64 P0, [R0+URZ], R3 ;  /* 0x00000003000085a7 */ /* 0x000ee400080010ff */
[----:B---3--:R-:W-:Y:S05]  /*8980*/  @!P0 BRA `(.L_x_149) ;  /* 0xfffffffc00f08947 */ /* 0x008fea000383ffff */
[----:B------:R-:W-:Y:S05]  /*8990*/  BRA `(.L_x_150) ;  /* 0xffffff9c00dc7947 */ /* 0x000fea000383ffff */
.L_x_49:
[----:B--2---:R2:W3:Y:S02]  /*89a0*/  SYNCS.PHASECHK.TRANS64.TRYWAIT P0, [R2+URZ+0x100], R4 ;  /* 0x00010004020075a7 */ /* 0x0044e400080011ff */
[----:B---3--:R-:W-:Y:S05]  /*89b0*/  @!P0 NANOSLEEP.SYNCS 0x989680 ;  /* 0x009896800000895d */ /* 0x008fea0003900000 */
[----:B------:R-:W3:Y:S02]  /*89c0*/  @!P0 SYNCS.PHASECHK.TRANS64 P0, [R2+URZ+0x100], R4 ;  /* 0x00010004020085a7 */ /* 0x000ee400080010ff */
[----:B---3--:R-:W-:Y:S05]  /*89d0*/  @!P0 BRA `(.L_x_49) ;  /* 0xfffffffc00f08947 */ /* 0x008fea000383ffff */
[----:B------:R-:W-:Y:S05]  /*89e0*/  BRA `(.L_x_151) ;  /* 0xffffffa000407947 */ /* 0x000fea000383ffff */
.L_x_50:
[----:B------:R-:W-:-:S07]  /*89f0*/  MOV R2, UR4 ;  /* 0x0000000400027c02 */ /* 0x000fce0008000f00 */
.L_x_152:
[----:B--2---:R2:W3:Y:S02]  /*8a00*/  SYNCS.PHASECHK.TRANS64.TRYWAIT P0, [R2+URZ+0xb0], R5 ;  /* 0x0000b005020075a7 */ /* 0x0044e400080011ff */
[----:B---3--:R-:W-:Y:S05]  /*8a10*/  @!P0 NANOSLEEP.SYNCS 0x989680 ;  /* 0x009896800000895d */ /* 0x008fea0003900000 */
[----:B------:R-:W3:Y:S02]  /*8a20*/  @!P0 SYNCS.PHASECHK.TRANS64 P0, [R2+URZ+0xb0], R5 ;  /* 0x0000b005020085a7 */ /* 0x000ee400080010ff */
[----:B---3--:R-:W-:Y:S05]  /*8a30*/  @!P0 BRA `(.L_x_152) ;  /* 0xfffffffc00f08947 */ /* 0x008fea000383ffff */
[----:B------:R-:W-:Y:S05]  /*8a40*/  BRA `(.L_x_153) ;  /* 0xffffffa000507947 */ /* 0x000fea000383ffff */
.L_x_51:
[----:B--2---:R2:W3:Y:S02]  /*8a50*/  SYNCS.PHASECHK.TRANS64.TRYWAIT P1, [R2+URZ+0xa0], R4 ;  /* 0x0000a004020075a7 */ /* 0x0044e400080211ff */
[----:B---3--:R-:W-:Y:S05]  /*8a60*/  @!P1 NANOSLEEP.SYNCS 0x989680 ;  /* 0x009896800000995d */ /* 0x008fea0003900000 */
[----:B------:R-:W3:Y:S02]  /*8a70*/  @!P1 SYNCS.PHASECHK.TRANS64 P1, [R2+URZ+0xa0], R4 ;  /* 0x0000a004020095a7 */ /* 0x000ee400080210ff */
[----:B---3--:R-:W-:Y:S05]  /*8a80*/  @!P1 BRA `(.L_x_51) ;  /* 0xfffffffc00f09947 */ /* 0x008fea000383ffff */
[----:B------:R-:W-:Y:S05]  /*8a90*/  BRA `(.L_x_154) ;  /* 0xffffffa000807947 */ /* 0x000fea000383ffff */
.L_x_54:
[----:B------:R-:W-:-:S07]  /*8aa0*/  MOV R0, UR4 ;  /* 0x0000000400007c02 */ /* 0x000fce0008000f00 */
.L_x_155:
[----:B--2---:R2:W3:Y:S02]  /*8ab0*/  SYNCS.PHASECHK.TRANS64.TRYWAIT P0, [R0+URZ+0xb0], R2 ;  /* 0x0000b002000075a7 */ /* 0x0044e400080011ff */
[----:B---3--:R-:W-:Y:S05]  /*8ac0*/  @!P0 NANOSLEEP.SYNCS 0x989680 ;  /* 0x009896800000895d */ /* 0x008fea0003900000 */
[----:B------:R-:W3:Y:S02]  /*8ad0*/  @!P0 SYNCS.PHASECHK.TRANS64 P0, [R0+URZ+0xb0], R2 ;  /* 0x0000b002000085a7 */ /* 0x000ee400080010ff */
[----:B---3--:R-:W-:Y:S05]  /*8ae0*/  @!P0 BRA `(.L_x_155) ;  /* 0xfffffffc00f08947 */ /* 0x008fea000383ffff */
[----:B------:R-:W-:Y:S05]  /*8af0*/  BRA `(.L_x_53) ;  /* 0xffffffa000d47947 */ /* 0x000fea000383ffff */
.L_x_61:
[----:B-1----:R1:W2:Y:S02]  /*8b00*/  SYNCS.PHASECHK.TRANS64.TRYWAIT P1, [R0+URZ+0xa0], R2 ;  /* 0x0000a002000075a7 */ /* 0x0022a400080211ff */
[----:B--2---:R-:W-:Y:S05]  /*8b10*/  @!P1 NANOSLEEP.SYNCS 0x989680 ;  /* 0x009896800000995d */ /* 0x004fea0003900000 */
[----:B------:R-:W2:Y:S02]  /*8b20*/  @!P1 SYNCS.PHASECHK.TRANS64 P1, [R0+URZ+0xa0], R2 ;  /* 0x0000a002000095a7 */ /* 0x000ea400080210ff */
[----:B--2---:R-:W-:Y:S05]  /*8b30*/  @!P1 BRA `(.L_x_61) ;  /* 0xfffffffc00f09947 */ /* 0x004fea000383ffff */
[----:B------:R-:W-:Y:S05]  /*8b40*/  BRA `(.L_x_156) ;  /* 0xffffffa8004c7947 */ /* 0x000fea000383ffff */
.L_x_62:
[----:B------:R-:W-:-:S07]  /*8b50*/  MOV R2, UR31 ;  /* 0x0000001f00027c02 */ /* 0x000fce0008000f00 */
.L_x_157:
[----:B-1----:R1:W2:Y:S02]  /*8b60*/  SYNCS.PHASECHK.TRANS64.TRYWAIT P0, [R2+URZ+0xe0], R0 ;  /* 0x0000e000020075a7 */ /* 0x0022a400080011ff */
[----:B--2---:R-:W-:Y:S05]  /*8b70*/  @!P0 NANOSLEEP.SYNCS 0x989680 ;  /* 0x009896800000895d */ /* 0x004fea0003900000 */
[----:B------:R-:W2:Y:S02]  /*8b80*/  @!P0 SYNCS.PHASECHK.TRANS64 P0, [R2+URZ+0xe0], R0 ;  /* 0x0000e000020085a7 */ /* 0x000ea400080010ff */
[----:B--2---:R-:W-:Y:S05]  /*8b90*/  @!P0 BRA `(.L_x_157) ;  /* 0xfffffffc00f08947 */ /* 0x004fea000383ffff */
[----:B------:R-:W-:Y:S05]  /*8ba0*/  BRA `(.L_x_158) ;  /* 0xffffffa8009c7947 */ /* 0x000fea000383ffff */
.L_x_65:
[----:B------:R-:W-:Y:S07]  /*8bb0*/  MOV R0, UR5 ;  /* 0x0000000500007c02 */ /* 0x000fee0008000f00 */
.L_x_159:
[----:B-1----:R1:W2:Y:S02]  /*8bc0*/  SYNCS.PHASECHK.TRANS64.TRYWAIT P0, [R0+URZ], R2 ;  /* 0x00000002000075a7 */ /* 0x0022a400080011ff */
[----:B--2---:R-:W-:Y:S05]  /*8bd0*/  @!P0 NANOSLEEP.SYNCS 0x989680 ;  /* 0x009896800000895d */ /* 0x004fea0003900000 */
[----:B------:R-:W2:Y:S02]  /*8be0*/  @!P0 SYNCS.PHASECHK.TRANS64 P0, [R0+URZ], R2 ;  /* 0x00000002000085a7 */ /* 0x000ea400080010ff */
[----:B--2---:R-:W-:Y:S05]  /*8bf0*/  @!P0 BRA `(.L_x_159) ;  /* 0xfffffffc00f08947 */ /* 0x004fea000383ffff */
[----:B------:R-:W-:Y:S05]  /*8c00*/  BRA `(.L_x_64) ;  /* 0xffffffa800b87947 */ /* 0x000fea000383ffff */
.L_x_68:
[----:B------:R-:W-:-:S07]  /*8c10*/  MOV R0, UR4 ;  /* 0x0000000400007c02 */ /* 0x000fce0008000f00 */
.L_x_160:
[----:B--2---:R2:W4:Y:S02]  /*8c20*/  SYNCS.PHASECHK.TRANS64.TRYWAIT P0, [R0+URZ], R2 ;  /* 0x00000002000075a7 */ /* 0x00452400080011ff */
[----:B----4-:R-:W-:Y:S05]  /*8c30*/  @!P0 NANOSLEEP.SYNCS 0x989680 ;  /* 0x009896800000895d */ /* 0x010fea0003900000 */
[----:B------:R-:W4:Y:S02]  /*8c40*/  @!P0 SYNCS.PHASECHK.TRANS64 P0, [R0+URZ], R2 ;  /* 0x00000002000085a7 */ /* 0x000f2400080010ff */
[----:B----4-:R-:W-:Y:S05]  /*8c50*/  @!P0 BRA `(.L_x_160) ;  /* 0xfffffffc00f08947 */ /* 0x010fea000383ffff */
[----:B------:R-:W-:Y:S05]  /*8c60*/  BRA `(.L_x_161) ;  /* 0xffffffac00947947 */ /* 0x000fea000383ffff */
.L_x_69:
[----:B------:R-:W-:-:S07]  /*8c70*/  MOV R0, UR5 ;  /* 0x0000000500007c02 */ /* 0x000fce0008000f00 */
.L_x_162:
[----:B-1----:R1:W2:Y:S02]  /*8c80*/  SYNCS.PHASECHK.TRANS64.TRYWAIT P0, [R0+URZ], R3 ;  /* 0x00000003000075a7 */ /* 0x0022a400080011ff */
[----:B--2---:R-:W-:Y:S05]  /*8c90*/  @!P0 NANOSLEEP.SYNCS 0x989680 ;  /* 0x009896800000895d */ /* 0x004fea0003900000 */
[----:B------:R-:W2:Y:S02]  /*8ca0*/  @!P0 SYNCS.PHASECHK.TRANS64 P0, [R0+URZ], R3 ;  /* 0x00000003000085a7 */ /* 0x000ea400080010ff */
[----:B--2---:R-:W-:Y:S05]  /*8cb0*/  @!P0 BRA `(.L_x_162) ;  /* 0xfffffffc00f08947 */ /* 0x004fea000383ffff */
[----:B------:R-:W-:Y:S05]  /*8cc0*/  BRA `(.L_x_163) ;  /* 0xffffffac00a07947 */ /* 0x000fea000383ffff */
.L_x_70:
[----:B------:R-:W-:-:S07]  /*8cd0*/  MOV R0, UR5 ;  /* 0x0000000500007c02 */ /* 0x000fce0008000f00 */
.L_x_164:
[----:B-1----:R1:W2:Y:S02]  /*8ce0*/  SYNCS.PHASECHK.TRANS64.TRYWAIT P0, [R0+URZ], R3 ;  /* 0x00000003000075a7 */ /* 0x0022a400080011ff */
[----:B--2---:R-:W-:Y:S05]  /*8cf0*/  @!P0 NANOSLEEP.SYNCS 0x989680 ;  /* 0x009896800000895d */ /* 0x004fea0003900000 */
[----:B------:R-:W2:Y:S02]  /*8d00*/  @!P0 SYNCS.PHASECHK.TRANS64 P0, [R0+URZ], R3 ;  /* 0x00000003000085a7 */ /* 0x000ea400080010ff */
[----:B--2---:R-:W-:Y:S05]  /*8d10*/  @!P0 BRA `(.L_x_164) ;  /* 0xfffffffc00f08947 */ /* 0x004fea000383ffff */
[----:B------:R-:W-:Y:S05]  /*8d20*/  BRA `(.L_x_165) ;  /* 0xffffffac00ac7947 */ /* 0x000fea000383ffff */
.L_x_71:
[----:B-1----:R-:W-:-:S07]  /*8d30*/  MOV R0, UR4 ;  /* 0x0000000400007c02 */ /* 0x002fce0008000f00 */
.L_x_166:
[----:B-1----:R1:W2:Y:S02]  /*8d40*/  SYNCS.PHASECHK.TRANS64.TRYWAIT P0, [R0+URZ], R2 ;  /* 0x00000002000075a7 */ /* 0x0022a400080011ff */
[----:B--2---:R-:W-:Y:S05]  /*8d50*/  @!P0 NANOSLEEP.SYNCS 0x989680 ;  /* 0x009896800000895d */ /* 0x004fea0003900000 */
[----:B------:R-:W2:Y:S02]  /*8d60*/  @!P0 SYNCS.PHASECHK.TRANS64 P0, [R0+URZ], R2 ;  /* 0x00000002000085a7 */ /* 0x000ea400080010ff */
[----:B--2---:R-:W-:Y:S05]  /*8d70*/  @!P0 BRA `(.L_x_166) ;  /* 0xfffffffc00f08947 */ /* 0x004fea000383ffff */
[----:B------:R-:W-:Y:S05]  /*8d80*/  BRA `(.L_x_167) ;  /* 0xffffffac00b87947 */ /* 0x000fea000383ffff */
.L_x_76:
[----:B-1----:R1:W2:Y:S02]  /*8d90*/  SYNCS.PHASECHK.TRANS64.TRYWAIT P0, [R8+URZ+0xa0], R0 ;  /* 0x0000a000080075a7 */ /* 0x0022a400080011ff */
[----:B--2---:R-:W-:Y:S05]  /*8da0*/  @!P0 NANOSLEEP.SYNCS 0x989680 ;  /* 0x009896800000895d */ /* 0x004fea0003900000 */
[----:B------:R-:W2:Y:S02]  /*8db0*/  @!P0 SYNCS.PHASECHK.TRANS64 P0, [R8+URZ+0xa0], R0 ;  /* 0x0000a000080085a7 */ /* 0x000ea400080010ff */
[----:B--2---:R-:W-:Y:S05]  /*8dc0*/  @!P0 BRA `(.L_x_76) ;  /* 0xfffffffc00f08947 */ /* 0x004fea000383ffff */
[----:B------:R-:W-:Y:S05]  /*8dd0*/  BRA `(.L_x_168) ;  /* 0xffffffb000fc7947 */ /* 0x000fea000383ffff */
.L_x_79:
[----:B-1----:R-:W-:Y:S07]  /*8de0*/  MOV R0, UR21 ;  /* 0x0000001500007c02 */ /* 0x002fee0008000f00 */
.L_x_169:
[----:B-1----:R1:W2:Y:S02]  /*8df0*/  SYNCS.PHASECHK.TRANS64.TRYWAIT P1, [R0+URZ+0x98], R2 ;  /* 0x00009802000075a7 */ /* 0x0022a400080211ff */
[----:B--2---:R-:W-:Y:S05]  /*8e00*/  @!P1 NANOSLEEP.SYNCS 0x989680 ;  /* 0x009896800000995d */ /* 0x004fea0003900000 */
[----:B------:R-:W2:Y:S02]  /*8e10*/  @!P1 SYNCS.PHASECHK.TRANS64 P1, [R0+URZ+0x98], R2 ;  /* 0x00009802000095a7 */ /* 0x000ea400080210ff */
[----:B--2---:R-:W-:Y:S05]  /*8e20*/  @!P1 BRA `(.L_x_169) ;  /* 0xfffffffc00f09947 */ /* 0x004fea000383ffff */
[----:B------:R-:W-:Y:S05]  /*8e30*/  BRA `(.L_x_78) ;  /* 0xffffffb800787947 */ /* 0x000fea000383ffff */
.L_x_82:
[----:B-1----:R-:W-:Y:S07]  /*8e40*/  MOV R0, UR21 ;  /* 0x0000001500007c02 */ /* 0x002fee0008000f00 */
.L_x_170:
[----:B-1----:R1:W2:Y:S02]  /*8e50*/  SYNCS.PHASECHK.TRANS64.TRYWAIT P0, [R0+URZ+0x70], R4 ;  /* 0x00007004000075a7 */ /* 0x0022a400080011ff */
[----:B--2---:R-:W-:Y:S05]  /*8e60*/  @!P0 NANOSLEEP.SYNCS 0x989680 ;  /* 0x009896800000895d */ /* 0x004fea0003900000 */
[----:B------:R-:W2:Y:S02]  /*8e70*/  @!P0 SYNCS.PHASECHK.TRANS64 P0, [R0+URZ+0x70], R4 ;  /* 0x00007004000085a7 */ /* 0x000ea400080010ff */
[----:B--2---:R-:W-:Y:S05]  /*8e80*/  @!P0 BRA `(.L_x_170) ;  /* 0xfffffffc00f08947 */ /* 0x004fea000383ffff */
[----:B------:R-:W-:Y:S05]  /*8e90*/  BRA `(.L_x_171) ;  /* 0xffffffb800d07947 */ /* 0x000fea000383ffff */
.L_x_83:
[----:B------:R-:W-:Y:S07]  /*8ea0*/  MOV R0, UR21 ;  /* 0x0000001500007c02 */ /* 0x000fee0008000f00 */
.L_x_172:
[----:B-1----:R1:W2:Y:S02]  /*8eb0*/  SYNCS.PHASECHK.TRANS64.TRYWAIT P0, [R0+URZ+0x78], R4 ;  /* 0x00007804000075a7 */ /* 0x0022a400080011ff */
[----:B--2---:R-:W-:Y:S05]  /*8ec0*/  @!P0 NANOSLEEP.SYNCS 0x989680 ;  /* 0x009896800000895d */ /* 0x004fea0003900000 */
[----:B------:R-:W2:Y:S02]  /*8ed0*/  @!P0 SYNCS.PHASECHK.TRANS64 P0, [R0+URZ+0x78], R4 ;  /* 0x00007804000085a7 */ /* 0x000ea400080010ff */
[----:B--2---:R-:W-:Y:S05]  /*8ee0*/  @!P0 BRA `(.L_x_172) ;  /* 0xfffffffc00f08947 */ /* 0x004fea000383ffff */
[----:B------:R-:W-:Y:S05]  /*8ef0*/  BRA `(.L_x_173) ;  /* 0xffffffbc00087947 */ /* 0x000fea000383ffff */
.L_x_84:
[----:B------:R-:W-:Y:S07]  /*8f00*/  MOV R0, UR21 ;  /* 0x0000001500007c02 */ /* 0x000fee0008000f00 */
.L_x_174:
[----:B-1----:R1:W2:Y:S02]  /*8f10*/  SYNCS.PHASECHK.TRANS64.TRYWAIT P0, [R0+URZ+0x80], R4 ;  /* 0x00008004000075a7 */ /* 0x0022a400080011ff */
[----:B--2---:R-:W-:Y:S05]  /*8f20*/  @!P0 NANOSLEEP.SYNCS 0x989680 ;  /* 0x009896800000895d */ /* 0x004fea0003900000 */
[----:B------:R-:W2:Y:S02]  /*8f30*/  @!P0 SYNCS.PHASECHK.TRANS64 P0, [R0+URZ+0x80], R4 ;  /* 0x00008004000085a7 */ /* 0x000ea400080010ff */
[----:B--2---:R-:W-:Y:S05]  /*8f40*/  @!P0 BRA `(.L_x_174) ;  /* 0xfffffffc00f08947 */ /* 0x004fea000383ffff */
[----:B------:R-:W-:Y:S05]  /*8f50*/  BRA `(.L_x_175) ;  /* 0xffffffbc004c7947 */ /* 0x000fea000383ffff */
.L_x_85:
[----:B------:R-:W-:Y:S07]  /*8f60*/  MOV R0, UR21 ;  /* 0x0000001500007c02 */ /* 0x000fee0008000f00 */
.L_x_176:
[----:B-1----:R1:W2:Y:S02]  /*8f70*/  SYNCS.PHASECHK.TRANS64.TRYWAIT P0, [R0+URZ+0x88], R4 ;  /* 0x00008804000075a7 */ /* 0x0022a400080011ff */
[----:B--2---:R-:W-:Y:S05]  /*8f80*/  @!P0 NANOSLEEP.SYNCS 0x989680 ;  /* 0x009896800000895d */ /* 0x004fea0003900000 */
[----:B------:R-:W2:Y:S02]  /*8f90*/  @!P0 SYNCS.PHASECHK.TRANS64 P0, [R0+URZ+0x88], R4 ;  /* 0x00008804000085a7 */ /* 0x000ea400080010ff */
[----:B--2---:R-:W-:Y:S05]  /*8fa0*/  @!P0 BRA `(.L_x_176) ;  /* 0xfffffffc00f08947 */ /* 0x004fea000383ffff */
[----:B------:R-:W-:Y:S05]  /*8fb0*/  BRA `(.L_x_177) ;  /* 0xffffffbc00947947 */ /* 0x000fea000383ffff */
.L_x_87:
[----:B------:R-:W-:-:S07]  /*8fc0*/  MOV R0, UR21 ;  /* 0x0000001500007c02 */ /* 0x000fce0008000f00 */
.L_x_178:
[----:B--2---:R2:W4:Y:S02]  /*8fd0*/  SYNCS.PHASECHK.TRANS64.TRYWAIT P0, [R0+URZ+0x70], R2 ;  /* 0x00007002000075a7 */ /* 0x00452400080011ff */
[----:B----4-:R-:W-:Y:S05]  /*8fe0*/  @!P0 NANOSLEEP.SYNCS 0x989680 ;  /* 0x009896800000895d */ /* 0x010fea0003900000 */
[----:B------:R-:W4:Y:S02]  /*8ff0*/  @!P0 SYNCS.PHASECHK.TRANS64 P0, [R0+URZ+0x70], R2 ;  /* 0x00007002000085a7 */ /* 0x000f2400080010ff */
[----:B----4-:R-:W-:Y:S05]  /*9000*/  @!P0 BRA `(.L_x_178) ;  /* 0xfffffffc00f08947 */ /* 0x010fea000383ffff */
[----:B------:R-:W-:Y:S05]  /*9010*/  BRA `(.L_x_179) ;  /* 0xffffffc0000c7947 */ /* 0x000fea000383ffff */
.L_x_88:
[----:B--2---:R-:W-:-:S07]  /*9020*/  MOV R0, UR21 ;  /* 0x0000001500007c02 */ /* 0x004fce0008000f00 */
.L_x_180:
[----:B--2---:R2:W4:Y:S02]  /*9030*/  SYNCS.PHASECHK.TRANS64.TRYWAIT P0, [R0+URZ+0x78], R2 ;  /* 0x00007802000075a7 */ /* 0x00452400080011ff */
[----:B----4-:R-:W-:Y:S05]  /*9040*/  @!P0 NANOSLEEP.SYNCS 0x989680 ;  /* 0x009896800000895d */ /* 0x010fea0003900000 */
[----:B------:R-:W4:Y:S02]  /*9050*/  @!P0 SYNCS.PHASECHK.TRANS64 P0, [R0+URZ+0x78], R2 ;  /* 0x00007802000085a7 */ /* 0x000f2400080010ff */
[----:B----4-:R-:W-:Y:S05]  /*9060*/  @!P0 BRA `(.L_x_180) ;  /* 0xfffffffc00f08947 */ /* 0x010fea000383ffff */
[----:B------:R-:W-:Y:S05]  /*9070*/  BRA `(.L_x_181) ;  /* 0xffffffbc00fc7947 */ /* 0x000fea000383ffff */
.L_x_89:
[----:B--2---:R-:W-:-:S07]  /*9080*/  MOV R0, UR21 ;  /* 0x0000001500007c02 */ /* 0x004fce0008000f00 */
.L_x_182:
[----:B--2---:R2:W4:Y:S02]  /*9090*/  SYNCS.PHASECHK.TRANS64.TRYWAIT P0, [R0+URZ+0x80], R2 ;  /* 0x00008002000075a7 */ /* 0x00452400080011ff */
[----:B----4-:R-:W-:Y:S05]  /*90a0*/  @!P0 NANOSLEEP.SYNCS 0x989680 ;  /* 0x009896800000895d */ /* 0x010fea0003900000 */
[----:B------:R-:W4:Y:S02]  /*90b0*/  @!P0 SYNCS.PHASECHK.TRANS64 P0, [R0+URZ+0x80], R2 ;  /* 0x00008002000085a7 */ /* 0x000f2400080010ff */
[----:B----4-:R-:W-:Y:S05]  /*90c0*/  @!P0 BRA `(.L_x_182) ;  /* 0xfffffffc00f08947 */ /* 0x010fea000383ffff */
[----:B------:R-:W-:Y:S05]  /*90d0*/  BRA `(.L_x_183) ;  /* 0xffffffbc00ec7947 */ /* 0x000fea000383ffff */
.L_x_91:
[----:B-1----:R1:W2:Y:S02]  /*90e0*/  SYNCS.PHASECHK.TRANS64.TRYWAIT P0, [R3+URZ+0xa0], R0 ;  /* 0x0000a000030075a7 */ /* 0x0022a400080011ff */
[----:B--2---:R-:W-:Y:S05]  /*90f0*/  @!P0 NANOSLEEP.SYNCS 0x989680 ;  /* 0x009896800000895d */ /* 0x004fea0003900000 */
[----:B------:R-:W2:Y:S02]  /*9100*/  @!P0 SYNCS.PHASECHK.TRANS64 P0, [R3+URZ+0xa0], R0 ;  /* 0x0000a000030085a7 */ /* 0x000ea400080010ff */
[----:B--2---:R-:W-:Y:S05]  /*9110*/  @!P0 BRA `(.L_x_91) ;  /* 0xfffffffc00f08947 */ /* 0x004fea000383ffff */
[----:B------:R-:W-:Y:S05]  /*9120*/  BRA `(.L_x_184) ;  /* 0xffffffc000b87947 */ /* 0x000fea000383ffff */
.L_x_102:
[----:B-1----:R-:W-:Y:S04]  /*9130*/  MOV R0, UR44 ;  /* 0x0000002c00007c02 */ /* 0x002fe80008000f00 */
[----:B------:R1:W2:Y:S03]  /*9140*/  SYNCS.PHASECHK.TRANS64.TRYWAIT P1, [R0+URZ+0x50], R3 ;  /* 0x00005003000075a7 */ /* 0x0002a600080211ff */
[----:B--2---:R-:W-:Y:S05]  /*9150*/  @!P1 NANOSLEEP.SYNCS 0x989680 ;  /* 0x009896800000995d */ /* 0x004fea0003900000 */
[----:B------:R-:W2:Y:S02]  /*9160*/  @!P1 SYNCS.PHASECHK.TRANS64 P1, [R0+URZ+0x50], R3 ;  /* 0x00005003000095a7 */ /* 0x000ea400080210ff */
[----:B--2---:R-:W-:Y:S05]  /*9170*/  @!P1 BRA `(.L_x_102) ;  /* 0xfffffffc00ec9947 */ /* 0x004fea000383ffff */
[----:B------:R-:W-:Y:S05]  /*9180*/  BRA `(.L_x_101) ;  /* 0xffffffd0001c7947 */ /* 0x000fea000383ffff */
.L_x_104:
[----:B-1----:R1:W3:Y:S02]  /*9190*/  SYNCS.PHASECHK.TRANS64.TRYWAIT P0, [R26+URZ+0xc0], R2 ;  /* 0x0000c0021a0075a7 */ /* 0x0022e400080011ff */
[----:B---3--:R-:W-:Y:S05]  /*91a0*/  @!P0 NANOSLEEP.SYNCS 0x989680 ;  /* 0x009896800000895d */ /* 0x008fea0003900000 */
[----:B------:R-:W3:Y:S02]  /*91b0*/  @!P0 SYNCS.PHASECHK.TRANS64 P0, [R26+URZ+0xc0], R2 ;  /* 0x0000c0021a0085a7 */ /* 0x000ee400080010ff */
[----:B---3--:R-:W-:Y:S05]  /*91c0*/  @!P0 BRA `(.L_x_104) ;  /* 0xfffffffc00f08947 */ /* 0x008fea000383ffff */
[----:B------:R-:W-:Y:S05]  /*91d0*/  BRA `(.L_x_103) ;  /* 0xffffffd000407947 */ /* 0x000fea000383ffff */
.L_x_113:
[----:B---3--:R3:W4:Y:S02]  /*91e0*/  SYNCS.PHASECHK.TRANS64.TRYWAIT P0, [R4+URZ+0x50], R0 ;  /* 0x00005000040075a7 */ /* 0x00872400080011ff */
[----:B----4-:R-:W-:Y:S05]  /*91f0*/  @!P0 NANOSLEEP.SYNCS 0x989680 ;  /* 0x009896800000895d */ /* 0x010fea0003900000 */
[----:B------:R-:W4:Y:S02]  /*9200*/  @!P0 SYNCS.PHASECHK.TRANS64 P0, [R4+URZ+0x50], R0 ;  /* 0x00005000040085a7 */ /* 0x000f2400080010ff */
[----:B----4-:R-:W-:Y:S05]  /*9210*/  @!P0 BRA `(.L_x_113) ;  /* 0xfffffffc00f08947 */ /* 0x010fea000383ffff */
[----:B------:R-:W-:Y:S05]  /*9220*/  BRA `(.L_x_112) ;  /* 0xffffffd8002c7947 */ /* 0x000fea000383ffff */
.L_x_121:
[----:B-1----:R1:W4:Y:S02]  /*9230*/  SYNCS.PHASECHK.TRANS64.TRYWAIT P0, [R2+URZ+0x50], R4 ;  /* 0x00005004020075a7 */ /* 0x00232400080011ff */
[----:B----4-:R-:W-:Y:S05]  /*9240*/  @!P0 NANOSLEEP.SYNCS 0x989680 ;  /* 0x009896800000895d */ /* 0x010fea0003900000 */
[----:B------:R-:W4:Y:S02]  /*9250*/  @!P0 SYNCS.PHASECHK.TRANS64 P0, [R2+URZ+0x50], R4 ;  /* 0x00005004020085a7 */ /* 0x000f2400080010ff */
[----:B----4-:R-:W-:Y:S05]  /*9260*/  @!P0 BRA `(.L_x_121) ;  /* 0xfffffffc00f08947 */ /* 0x010fea000383ffff */
[----:B------:R-:W-:Y:S05]  /*9270*/  BRA `(.L_x_120) ;  /* 0xffffffe0003c7947 */ /* 0x000fea000383ffff */
.L_x_129:
[----:B---3--:R3:W4:Y:S02]  /*9280*/  SYNCS.PHASECHK.TRANS64.TRYWAIT P0, [R3+URZ+0x50], R0 ;  /* 0x00005000030075a7 */ /* 0x00872400080011ff */
[----:B----4-:R-:W-:Y:S05]  /*9290*/  @!P0 NANOSLEEP.SYNCS 0x989680 ;  /* 0x009896800000895d */ /* 0x010fea0003900000 */
[----:B------:R-:W4:Y:S02]  /*92a0*/  @!P0 SYNCS.PHASECHK.TRANS64 P0, [R3+URZ+0x50], R0 ;  /* 0x00005000030085a7 */ /* 0x000f2400080010ff */
[----:B----4-:R-:W-:Y:S05]  /*92b0*/  @!P0 BRA `(.L_x_129) ;  /* 0xfffffffc00f08947 */ /* 0x010fea000383ffff */
[----:B------:R-:W-:Y:S05]  /*92c0*/  BRA `(.L_x_128) ;  /* 0xffffffe800487947 */ /* 0x000fea000383ffff */
        .weak           $__internal_0_$__cuda_sm10x_tcgen05_guardrail_trap_col_being_dealloced_not_returned_by_alloc
        .type           $__internal_0_$__cuda_sm10x_tcgen05_guardrail_trap_col_being_dealloced_not_returned_by_alloc,@function
        .size           $__internal_0_$__cuda_sm10x_tcgen05_guardrail_trap_col_being_dealloced_not_returned_by_alloc,($__internal_1_$__cuda_sm10x_tcgen05_guardrail_trap_phase_invalid_during_alloc - $__internal_0_$__cuda_sm10x_tcgen05_guardrail_trap_col_being_dealloced_not_returned_by_alloc)
$__internal_0_$__cuda_sm10x_tcgen05_guardrail_trap_col_being_dealloced_not_returned_by_alloc:
[----:B------:R-:W-:Y:S05]  /*92d0*/  BPT.TRAP 0x1 ;  /* 0x000000040000795c */ /* 0x000fea0000300000 */
[----:B------:R-:W-:-:S04]  /*92e0*/  HFMA2 R3, -RZ, RZ, 0, 0 ;  /* 0x00000000ff037431 */ /* 0x000fc800000001ff */
[----:B------:R-:W-:Y:S05]  /*92f0*/  RET.REL.NODEC R2 `(_ZN7cutlass13device_kernelINS_4gemm6kernel13GemmUniversalIN4cute5tupleIJiiiiEEENS1_10collective13CollectiveMmaINS1_35MainloopSm100TmaUmmaWarpSpecializedILi5ELi2ELi4ENS5_IJNS4_1CILi2EEENSA_ILi1EEESC_EEEEENS5_IJNSA_ILi64EEENSA_ILi128EEESF_EEENS_6half_tENS5_IJlSC_lEEESI_SJ_NS4_8TiledMMAINS4_8MMA_AtomIJNS4_20SM100_MMA_F16BF16_SSISI_SI_fLi64ELi128ELNS4_4UMMA5MajorE0ELSO_0ELNSN_7ScaleInE0ELSP_0EEEEEENS4_6LayoutINS5_IJSC_SC_SC_EEENS5_IJNSA_ILi0EEESU_SU_EEEEENS5_IJNS4_10UnderscoreESX_SX_EEEEENS4_13SM90_TMA_LOADENS4_14ComposedLayoutINS4_7SwizzleILi3ELi4ELi3EEENS4_18smem_ptr_flag_bitsILi16EEENSS_INS5_IJNSA_ILi8EEESF_EEENS5_IJSF_SC_EEEEEEEvNS4_8identityENS4_23SM90_TMA_LOAD_MULTICASTES1A_vS1B_EENS_8epilogue10collective18CollectiveEpilogueINS1E_23Sm100TmaWarpSpecializedILi4ELi2ELi16ELb1ELb0EEEJSH_NS5_IJNSS_ISF_SC_EENSS_INSA_ILi32EEESC_EEEEESI_SJ_SI_SJ_NS1E_6fusion15FusionCallbacksIS1I_NS1N_17LinearCombinationISI_fSI_fLNS_15FloatRoundStyleE2EEESH_S1M_JEEENS4_5SM1004TMEM4LOAD26SM100_TMEM_LOAD_16dp256b4xES10_NS11_INS12_ILi2ELi4ELi3EEES15_NSS_INS5_IJS16_S1K_EEENS5_IJS1K_SC_EEEEEEENS4_17SM75_U32x4_LDSM_NENS4_14SM90_TMA_STOREES21_NS4_17SM90_U32x4_STSM_NENS4_39AutoVectorizingCopyWithAssumedAlignmentILi128EEEEEEvvEEEEvNT_6ParamsE) ;  /* 0xffffff6c02407950 */ /* 0x000fea0003c3ffff */
        .weak           $__internal_1_$__cuda_sm10x_tcgen05_guardrail_trap_phase_invalid_during_alloc
        .type           $__internal_1_$__cuda_sm10x_tcgen05_guardrail_trap_phase_invalid_during_alloc,@function
        .size           $__internal_1_$__cuda_sm10x_tcgen05_guardrail_trap_phase_invalid_during_alloc,($__internal_2_$__cuda_sm10x_tcgen05_guardrail_trap_unallocated_columns_being_dealloced - $__internal_1_$__cuda_sm10x_tcgen05_guardrail_trap_phase_invalid_during_alloc)
$__internal_1_$__cuda_sm10x_tcgen05_guardrail_trap_phase_invalid_during_alloc:
[----:B------:R-:W-:Y:S05]  /*9300*/  BPT.TRAP 0x1 ;  /* 0x000000040000795c */ /* 0x000fea0000300000 */
[----:B------:R-:W-:-:S04]  /*9310*/  MOV R5, 0x0 ;  /* 0x0000000000057802 */ /* 0x000fc80000000f00 */
[----:B------:R-:W-:Y:S05]  /*9320*/  RET.REL.NODEC R4 `(_ZN7cutlass13device_kernelINS_4gemm6kernel13GemmUniversalIN4cute5tupleIJiiiiEEENS1_10collective13CollectiveMmaINS1_35MainloopSm100TmaUmmaWarpSpecializedILi5ELi2ELi4ENS5_IJNS4_1CILi2EEENSA_ILi1EEESC_EEEEENS5_IJNSA_ILi64EEENSA_ILi128EEESF_EEENS_6half_tENS5_IJlSC_lEEESI_SJ_NS4_8TiledMMAINS4_8MMA_AtomIJNS4_20SM100_MMA_F16BF16_SSISI_SI_fLi64ELi128ELNS4_4UMMA5MajorE0ELSO_0ELNSN_7ScaleInE0ELSP_0EEEEEENS4_6LayoutINS5_IJSC_SC_SC_EEENS5_IJNSA_ILi0EEESU_SU_EEEEENS5_IJNS4_10UnderscoreESX_SX_EEEEENS4_13SM90_TMA_LOADENS4_14ComposedLayoutINS4_7SwizzleILi3ELi4ELi3EEENS4_18smem_ptr_flag_bitsILi16EEENSS_INS5_IJNSA_ILi8EEESF_EEENS5_IJSF_SC_EEEEEEEvNS4_8identityENS4_23SM90_TMA_LOAD_MULTICASTES1A_vS1B_EENS_8epilogue10collective18CollectiveEpilogueINS1E_23Sm100TmaWarpSpecializedILi4ELi2ELi16ELb1ELb0EEEJSH_NS5_IJNSS_ISF_SC_EENSS_INSA_ILi32EEESC_EEEEESI_SJ_SI_SJ_NS1E_6fusion15FusionCallbacksIS1I_NS1N_17LinearCombinationISI_fSI_fLNS_15FloatRoundStyleE2EEESH_S1M_JEEENS4_5SM1004TMEM4LOAD26SM100_TMEM_LOAD_16dp256b4xES10_NS11_INS12_ILi2ELi4ELi3EEES15_NSS_INS5_IJS16_S1K_EEENS5_IJS1K_SC_EEEEEEENS4_17SM75_U32x4_LDSM_NENS4_14SM90_TMA_STOREES21_NS4_17SM90_U32x4_STSM_NENS4_39AutoVectorizingCopyWithAssumedAlignmentILi128EEEEEEvvEEEEvNT_6ParamsE) ;  /* 0xffffff6c04347950 */ /* 0x000fea0003c3ffff */
        .weak           $__internal_2_$__cuda_sm10x_tcgen05_guardrail_trap_unallocated_columns_being_dealloced
        .type           $__internal_2_$__cuda_sm10x_tcgen05_guardrail_trap_unallocated_columns_being_dealloced,@function
        .size           $__internal_2_$__cuda_sm10x_tcgen05_guardrail_trap_unallocated_columns_being_dealloced,(.L_x_186 - $__internal_2_$__cuda_sm10x_tcgen05_guardrail_trap_unallocated_columns_being_dealloced)
$__internal_2_$__cuda_sm10x_tcgen05_guardrail_trap_unallocated_columns_being_dealloced:
[----:B------:R-:W-:Y:S05]  /*9330*/  BPT.TRAP 0x1 ;  /* 0x000000040000795c */ /* 0x000fea0000300000 */
[----:B------:R-:W-:-:S04]  /*9340*/  HFMA2 R3, -RZ, RZ, 0, 0 ;  /* 0x00000000ff037431 */ /* 0x000fc800000001ff */
[----:B------:R-:W-:Y:S05]  /*9350*/  RET.REL.NODEC R2 `(_ZN7cutlass13device_kernelINS_4gemm6kernel13GemmUniversalIN4cute5tupleIJiiiiEEENS1_10collective13CollectiveMmaINS1_35MainloopSm100TmaUmmaWarpSpecializedILi5ELi2ELi4ENS5_IJNS4_1CILi2EEENSA_ILi1EEESC_EEEEENS5_IJNSA_ILi64EEENSA_ILi128EEESF_EEENS_6half_tENS5_IJlSC_lEEESI_SJ_NS4_8TiledMMAINS4_8MMA_AtomIJNS4_20SM100_MMA_F16BF16_SSISI_SI_fLi64ELi128ELNS4_4UMMA5MajorE0ELSO_0ELNSN_7ScaleInE0ELSP_0EEEEEENS4_6LayoutINS5_IJSC_SC_SC_EEENS5_IJNSA_ILi0EEESU_SU_EEEEENS5_IJNS4_10UnderscoreESX_SX_EEEEENS4_13SM90_TMA_LOADENS4_14ComposedLayoutINS4_7SwizzleILi3ELi4ELi3EEENS4_18smem_ptr_flag_bitsILi16EEENSS_INS5_IJNSA_ILi8EEESF_EEENS5_IJSF_SC_EEEEEEEvNS4_8identityENS4_23SM90_TMA_LOAD_MULTICASTES1A_vS1B_EENS_8epilogue10collective18CollectiveEpilogueINS1E_23Sm100TmaWarpSpecializedILi4ELi2ELi16ELb1ELb0EEEJSH_NS5_IJNSS_ISF_SC_EENSS_INSA_ILi32EEESC_EEEEESI_SJ_SI_SJ_NS1E_6fusion15FusionCallbacksIS1I_NS1N_17LinearCombinationISI_fSI_fLNS_15FloatRoundStyleE2EEESH_S1M_JEEENS4_5SM1004TMEM4LOAD26SM100_TMEM_LOAD_16dp256b4xES10_NS11_INS12_ILi2ELi4ELi3EEES15_NSS_INS5_IJS16_S1K_EEENS5_IJS1K_SC_EEEEEEENS4_17SM75_U32x4_LDSM_NENS4_14SM90_TMA_STOREES21_NS4_17SM90_U32x4_STSM_NENS4_39AutoVectorizingCopyWithAssumedAlignmentILi128EEEEEEvvEEEEvNT_6ParamsE) ;  /* 0xffffff6c02287950 */ /* 0x000fea0003c3ffff */
.L_x_185:
[----:B------:R-:W-:-:S00]  /*9360*/  BRA `(.L_x_185) ;  /* 0xfffffffc00fc7947 */ /* 0x000fc0000383ffff */
[----:B------:R-:W-:-:S00]  /*9370*/  NOP ;  /* 0x0000000000007918 */ /* 0x000fc00000000000 */
        /* <DEDUP_REMOVED lines=8> */
.L_x_186:


//--------------------- .nv.global.init           --------------------------
	.section	.nv.global.init,"aw",@progbits
.nv.global.init:
	.type		$str$27,@object
	.size		$str$27,($str$28 - $str$27)
$str$27:
        /*0000*/ 	.byte	0x28, 0x61, 0x64, 0x64, 0x72, 0x65, 0x73, 0x73, 0x20, 0x26, 0x20, 0x6d, 0x61, 0x73, 0x6b, 0x29
        /*0010*/ 	.byte	0x20, 0x3d, 0x3d, 0x20, 0x30, 0x00
	.type		$str$28,@object
	.size		$str$28,($str$26 - $str$28)
$str$28:
        /*0016*/ 	.byte	0x2f, 0x74, 0x6d, 0x70, 0x2f, 0x63, 0x75, 0x74, 0x6c, 0x61, 0x73, 0x73, 0x5f, 0x73, 0x77, 0x65
        /*0026*/ 	.byte	0x65, 0x70, 0x5f, 0x73, 0x72, 0x63, 0x2f, 0x69, 0x6e, 0x63, 0x6c, 0x75, 0x64, 0x65, 0x2f, 0x63
        /*0036*/ 	.byte	0x75, 0x74, 0x65, 0x2f, 0x70, 0x6f, 0x69, 0x6e, 0x74, 0x65, 0x72, 0x5f, 0x66, 0x6c, 0x61, 0x67
        /*0046*/ 	.byte	0x67, 0x65, 0x64, 0x2e, 0x68, 0x70, 0x70, 0x00
	.type		$str$26,@object
	.size		$str$26,($str$25 - $str$26)
$str$26:
        /*004e*/ 	.byte	0x2f, 0x74, 0x6d, 0x70, 0x2f, 0x63, 0x75, 0x74, 0x6c, 0x61, 0x73, 0x73, 0x5f, 0x73, 0x77, 0x65
        /*005e*/ 	.byte	0x65, 0x70, 0x5f, 0x73, 0x72, 0x63, 0x2f, 0x69, 0x6e, 0x63, 0x6c, 0x75, 0x64, 0x65, 0x2f, 0x63
        /*006e*/ 	.byte	0x75, 0x74, 0x65, 0x2f, 0x61, 0x74, 0x6f, 0x6d, 0x2f, 0x63, 0x6f, 0x70, 0x79, 0x5f, 0x74, 0x72
        /*007e*/ 	.byte	0x61, 0x69, 0x74, 0x73, 0x5f, 0x73, 0x6d, 0x31, 0x30, 0x30, 0x2e, 0x68, 0x70, 0x70, 0x00
	.type		$str$25,@object
	.size		$str$25,(__unnamed_1 - $str$25)
$str$25:
        /*008d*/ 	.byte	0x28, 0x28, 0x75, 0x69, 0x6e, 0x74, 0x33, 0x32, 0x5f, 0x74, 0x28, 0x74, 0x68, 0x72, 0x65, 0x61
        /*009d*/ 	.byte	0x64, 0x49, 0x64, 0x78, 0x2e, 0x78, 0x29, 0x20, 0x2f, 0x20, 0x33, 0x32, 0x29, 0x20, 0x25, 0x20
        /*00ad*/ 	.byte	0x34, 0x29, 0x20, 0x3d, 0x3d, 0x20, 0x28, 0x28, 0x28, 0x74, 0x6d, 0x65, 0x6d, 0x5f, 0x61, 0x64
        /*00bd*/ 	.byte	0x64, 0x72, 0x20, 0x3e, 0x3e, 0x20, 0x31, 0x36, 0x29, 0x20, 0x2f, 0x20, 0x33, 0x32, 0x29, 0x20
        /*00cd*/ 	.byte	0x25, 0x20, 0x34, 0x29, 0x00
	.type		__unnamed_1,@object
	.size		__unnamed_1,(__unnamed_2 - __unnamed_1)
__unnamed_1:
        /*00d2*/ 	.byte	0x61, 0x75, 0x74, 0x6f, 0x20, 0x63, 0x75, 0x74, 0x65, 0x3a, 0x3a, 0x61, 0x73, 0x5f, 0x70, 0x6f
        /* <DEDUP_REMOVED lines=24> */
        /*0262*/ 	.byte	0x3e, 0x3e, 0x3e, 0x5d, 0x00
	.type		__unnamed_2,@object
	.size		__unnamed_2,(.L_2 - __unnamed_2)
__unnamed_2:
        /* <DEDUP_REMOVED lines=46> */
.L_2:


//--------------------- .nv.shared._ZN7cutlass13device_kernelINS_4gemm6kernel13GemmUniversalIN4cute5tupleIJiiiiEEENS1_10collective13CollectiveMmaINS1_35MainloopSm100TmaUmmaWarpSpecializedILi5ELi2ELi4ENS5_IJNS4_1CILi2EEENSA_ILi1EEESC_EEEEENS5_IJNSA_ILi64EEENSA_ILi128EEESF_EEENS_6half_tENS5_IJlSC_lEEESI_SJ_NS4_8TiledMMAINS4_8MMA_AtomIJNS4_20SM100_MMA_F16BF16_SSISI_SI_fLi64ELi128ELNS4_4UMMA5MajorE0ELSO_0ELNSN_7ScaleInE0ELSP_0EEEEEENS4_6LayoutINS5_IJSC_SC_SC_EEENS5_IJNSA_ILi0EEESU_SU_EEEEENS5_IJNS4_10UnderscoreESX_SX_EEEEENS4_13SM90_TMA_LOADENS4_14ComposedLayoutINS4_7SwizzleILi3ELi4ELi3EEENS4_18smem_ptr_flag_bitsILi16EEENSS_INS5_IJNSA_ILi8EEESF_EEENS5_IJSF_SC_EEEEEEEvNS4_8identityENS4_23SM90_TMA_LOAD_MULTICASTES1A_vS1B_EENS_8epilogue10collective18CollectiveEpilogueINS1E_23Sm100TmaWarpSpecializedILi4ELi2ELi16ELb1ELb0EEEJSH_NS5_IJNSS_ISF_SC_EENSS_INSA_ILi32EEESC_EEEEESI_SJ_SI_SJ_NS1E_6fusion15FusionCallbacksIS1I_NS1N_17LinearCombinationISI_fSI_fLNS_15FloatRoundStyleE2EEESH_S1M_JEEENS4_5SM1004TMEM4LOAD26SM100_TMEM_LOAD_16dp256b4xES10_NS11_INS12_ILi2ELi4ELi3EEES15_NSS_INS5_IJS16_S1K_EEENS5_IJS1K_SC_EEEEEEENS4_17SM75_U32x4_LDSM_NENS4_14SM90_TMA_STOREES21_NS4_17SM90_U32x4_STSM_NENS4_39AutoVectorizingCopyWithAssumedAlignmentILi128EEEEEEvvEEEEvNT_6ParamsE --------------------------
	.section	.nv.shared._ZN7cutlass13device_kernelINS_4gemm6kernel13GemmUniversalIN4cute5tupleIJiiiiEEENS1_10collective13CollectiveMmaINS1_35MainloopSm100TmaUmmaWarpSpecializedILi5ELi2ELi4ENS5_IJNS4_1CILi2EEENSA_ILi1EEESC_EEEEENS5_IJNSA_ILi64EEENSA_ILi128EEESF_EEENS_6half_tENS5_IJlSC_lEEESI_SJ_NS4_8TiledMMAINS4_8MMA_AtomIJNS4_20SM100_MMA_F16BF16_SSISI_SI_fLi64ELi128ELNS4_4UMMA5MajorE0ELSO_0ELNSN_7ScaleInE0ELSP_0EEEEEENS4_6LayoutINS5_IJSC_SC_SC_EEENS5_IJNSA_ILi0EEESU_SU_EEEEENS5_IJNS4_10UnderscoreESX_SX_EEEEENS4_13SM90_TMA_LOADENS4_14ComposedLayoutINS4_7SwizzleILi3ELi4ELi3EEENS4_18smem_ptr_flag_bitsILi16EEENSS_INS5_IJNSA_ILi8EEESF_EEENS5_IJSF_SC_EEEEEEEvNS4_8identityENS4_23SM90_TMA_LOAD_MULTICASTES1A_vS1B_EENS_8epilogue10collective18CollectiveEpilogueINS1E_23Sm100TmaWarpSpecializedILi4ELi2ELi16ELb1ELb0EEEJSH_NS5_IJNSS_ISF_SC_EENSS_INSA_ILi32EEESC_EEEEESI_SJ_SI_SJ_NS1E_6fusion15FusionCallbacksIS1I_NS1N_17LinearCombinationISI_fSI_fLNS_15FloatRoundStyleE2EEESH_S1M_JEEENS4_5SM1004TMEM4LOAD26SM100_TMEM_LOAD_16dp256b4xES10_NS11_INS12_ILi2ELi4ELi3EEES15_NSS_INS5_IJS16_S1K_EEENS5_IJS1K_SC_EEEEEEENS4_17SM75_U32x4_LDSM_NENS4_14SM90_TMA_STOREES21_NS4_17SM90_U32x4_STSM_NENS4_39AutoVectorizingCopyWithAssumedAlignmentILi128EEEEEEvvEEEEvNT_6ParamsE,"aw",@nobits
	.sectionflags	@""
	.align	16
	.zero		1024


//--------------------- .nv.shared.reserved.0     --------------------------
	.section	.nv.shared.reserved.0,"aw",@nobits
	.weak		__nv_reservedSMEM_offset_0_alias
	.size		__nv_reservedSMEM_offset_0_alias, 0, 64
	.other		__nv_reservedSMEM_offset_0_alias,@"STO_CUDA_RESERVED_SHARED STV_DEFAULT"
__nv_reservedSMEM_offset_0_alias:
	.zero		0
.nv.shared.reserved.0:
	.zero		64
	.weak		__nv_reservedSMEM_tcgen05_partition
	.type		__nv_reservedSMEM_tcgen05_partition,@object
	.size		__nv_reservedSMEM_tcgen05_partition,(.L_0 - __nv_reservedSMEM_tcgen05_partition)
__nv_reservedSMEM_tcgen05_partition:
	.zero		32
.L_0:


//--------------------- .nv.global                --------------------------
	.section	.nv.global,"aw",@nobits
.nv.global:
	.type		_ZN39_INTERNAL_e6380adf_4_k_cu_49871de2_77034cute1_E,@object
	.size		_ZN39_INTERNAL_e6380adf_4_k_cu_49871de2_77034cute1_E,(_ZN39_INTERNAL_e6380adf_4_k_cu_49871de2_77034cuda3std3__45__cpo6cbeginE - _ZN39_INTERNAL_e6380adf_4_k_cu_49871de2_77034cute1_E)
_ZN39_INTERNAL_e6380adf_4_k_cu_49871de2_77034cute1_E:
	.zero		1
	.type		_ZN39_INTERNAL_e6380adf_4_k_cu_49871de2_77034cuda3std3__45__cpo6cbeginE,@object
	.size		_ZN39_INTERNAL_e6380adf_4_k_cu_49871de2_77034cuda3std3__45__cpo6cbeginE,(_ZN39_INTERNAL_e6380adf_4_k_cu_49871de2_77034cuda3std3__48in_placeE - _ZN39_INTERNAL_e6380adf_4_k_cu_49871de2_77034cuda3std3__45__cpo6cbeginE)
_ZN39_INTERNAL_e6380adf_4_k_cu_49871de2_77034cuda3std3__45__cpo6cbeginE:
	.zero		1
	.type		_ZN39_INTERNAL_e6380adf_4_k_cu_49871de2_77034cuda3std3__48in_placeE,@object
	.size		_ZN39_INTERNAL_e6380adf_4_k_cu_49871de2_77034cuda3std3__48in_placeE,(_ZN39_INTERNAL_e6380adf_4_k_cu_49871de2_77034cuda3std6ranges3__45__cpo9iter_moveE - _ZN39_INTERNAL_e6380adf_4_k_cu_49871de2_77034cuda3std3__48in_placeE)
_ZN39_INTERNAL_e6380adf_4_k_cu_49871de2_77034cuda3std3__48in_placeE:
	.zero		1
	.type		_ZN39_INTERNAL_e6380adf_4_k_cu_49871de2_77034cuda3std6ranges3__45__cpo9iter_moveE,@object
	.size		_ZN39_INTERNAL_e6380adf_4_k_cu_49871de2_77034cuda3std6ranges3__45__cpo9iter_moveE,(_ZN39_INTERNAL_e6380adf_4_k_cu_49871de2_77034cuda3std3__45__cpo5beginE - _ZN39_INTERNAL_e6380adf_4_k_cu_49871de2_77034cuda3std6ranges3__45__cpo9iter_moveE)
_ZN39_INTERNAL_e6380adf_4_k_cu_49871de2_77034cuda3std6ranges3__45__cpo9iter_moveE:
	.zero		1
	.type		_ZN39_INTERNAL_e6380adf_4_k_cu_49871de2_77034cuda3std3__45__cpo5beginE,@object
	.size		_ZN39_INTERNAL_e6380adf_4_k_cu_49871de2_77034cuda3std3__45__cpo5beginE,(_ZN39_INTERNAL_e6380adf_4_k_cu_49871de2_77034cuda3std3__441_GLOBAL__N__e6380adf_4_k_cu_49871de2_77036ignoreE - _ZN39_INTERNAL_e6380adf_4_k_cu_49871de2_77034cuda3std3__45__cpo5beginE)
_ZN39_INTERNAL_e6380adf_4_k_cu_49871de2_77034cuda3std3__45__cpo5beginE:
	.zero		1
	.type		_ZN39_INTERNAL_e6380adf_4_k_cu_49871de2_77034cuda3std3__441_GLOBAL__N__e6380adf_4_k_cu_49871de2_77036ignoreE,@object
	.size		_ZN39_INTERNAL_e6380adf_4_k_cu_49871de2_77034cuda3std3__441_GLOBAL__N__e6380adf_4_k_cu_49871de2_77036ignoreE,(_ZN39_INTERNAL_e6380adf_4_k_cu_49871de2_77034cute7productE - _ZN39_INTERNAL_e6380adf_4_k_cu_49871de2_77034cuda3std3__441_GLOBAL__N__e6380adf_4_k_cu_49871de2_77036ignoreE)
_ZN39_INTERNAL_e6380adf_4_k_cu_49871de2_77034cuda3std3__441_GLOBAL__N__e6380adf_4_k_cu_49871de2_77036ignoreE:
	.zero		1
	.type		_ZN39_INTERNAL_e6380adf_4_k_cu_49871de2_77034cute7productE,@object
	.size		_ZN39_INTERNAL_e6380adf_4_k_cu_49871de2_77034cute7productE,(_ZN39_INTERNAL_e6380adf_4_k_cu_49871de2_77034cuda3std3__45__cpo3endE - _ZN39_INTERNAL_e6380adf_4_k_cu_49871de2_77034cute7productE)
_ZN39_INTERNAL_e6380adf_4_k_cu_49871de2_77034cute7productE:
	.zero		1
	.type		_ZN39_INTERNAL_e6380adf_4_k_cu_49871de2_77034cuda3std3__45__cpo3endE,@object
	.size		_ZN39_INTERNAL_e6380adf_4_k_cu_49871de2_77034cuda3std3__45__cpo3endE,(_ZN39_INTERNAL_e6380adf_4_k_cu_49871de2_77034cuda3std3__419piecewise_constructE - _ZN39_INTERNAL_e6380adf_4_k_cu_49871de2_77034cuda3std3__45__cpo3endE)
_ZN39_INTERNAL_e6380adf_4_k_cu_49871de2_77034cuda3std3__45__cpo3endE:
	.zero		1
	.type		_ZN39_INTERNAL_e6380adf_4_k_cu_49871de2_77034cuda3std3__419piecewise_constructE,@object
	.size		_ZN39_INTERNAL_e6380adf_4_k_cu_49871de2_77034cuda3std3__419piecewise_constructE,(_ZN39_INTERNAL_e6380adf_4_k_cu_49871de2_77034cuda3std3__45__cpo4cendE - _ZN39_INTERNAL_e6380adf_4_k_cu_49871de2_77034cuda3std3__419piecewise_constructE)
_ZN39_INTERNAL_e6380adf_4_k_cu_49871de2_77034cuda3std3__419piecewise_constructE:
	.zero		1
	.type		_ZN39_INTERNAL_e6380adf_4_k_cu_49871de2_77034cuda3std3__45__cpo4cendE,@object
	.size		_ZN39_INTERNAL_e6380adf_4_k_cu_49871de2_77034cuda3std3__45__cpo4cendE,(_ZN39_INTERNAL_e6380adf_4_k_cu_49871de2_77034cuda3std6ranges3__45__cpo4swapE - _ZN39_INTERNAL_e6380adf_4_k_cu_49871de2_77034cuda3std3__45__cpo4cendE)
_ZN39_INTERNAL_e6380adf_4_k_cu_49871de2_77034cuda3std3__45__cpo4cendE:
	.zero		1
	.type		_ZN39_INTERNAL_e6380adf_4_k_cu_49871de2_77034cuda3std6ranges3__45__cpo4swapE,@object
	.size		_ZN39_INTERNAL_e6380adf_4_k_cu_49871de2_77034cuda3std6ranges3__45__cpo4swapE,(.L_10 - _ZN39_INTERNAL_e6380adf_4_k_cu_49871de2_77034cuda3std6ranges3__45__cpo4swapE)
_ZN39_INTERNAL_e6380adf_4_k_cu_49871de2_77034cuda3std6ranges3__45__cpo4swapE:
	.zero		1
.L_10:


//--------------------- .nv.constant0._ZN7cutlass13device_kernelINS_4gemm6kernel13GemmUniversalIN4cute5tupleIJiiiiEEENS1_10collective13CollectiveMmaINS1_35MainloopSm100TmaUmmaWarpSpecializedILi5ELi2ELi4ENS5_IJNS4_1CILi2EEENSA_ILi1EEESC_EEEEENS5_IJNSA_ILi64EEENSA_ILi128EEESF_EEENS_6half_tENS5_IJlSC_lEEESI_SJ_NS4_8TiledMMAINS4_8MMA_AtomIJNS4_20SM100_MMA_F16BF16_SSISI_SI_fLi64ELi128ELNS4_4UMMA5MajorE0ELSO_0ELNSN_7ScaleInE0ELSP_0EEEEEENS4_6LayoutINS5_IJSC_SC_SC_EEENS5_IJNSA_ILi0EEESU_SU_EEEEENS5_IJNS4_10UnderscoreESX_SX_EEEEENS4_13SM90_TMA_LOADENS4_14ComposedLayoutINS4_7SwizzleILi3ELi4ELi3EEENS4_18smem_ptr_flag_bitsILi16EEENSS_INS5_IJNSA_ILi8EEESF_EEENS5_IJSF_SC_EEEEEEEvNS4_8identityENS4_23SM90_TMA_LOAD_MULTICASTES1A_vS1B_EENS_8epilogue10collective18CollectiveEpilogueINS1E_23Sm100TmaWarpSpecializedILi4ELi2ELi16ELb1ELb0EEEJSH_NS5_IJNSS_ISF_SC_EENSS_INSA_ILi32EEESC_EEEEESI_SJ_SI_SJ_NS1E_6fusion15FusionCallbacksIS1I_NS1N_17LinearCombinationISI_fSI_fLNS_15FloatRoundStyleE2EEESH_S1M_JEEENS4_5SM1004TMEM4LOAD26SM100_TMEM_LOAD_16dp256b4xES10_NS11_INS12_ILi2ELi4ELi3EEES15_NSS_INS5_IJS16_S1K_EEENS5_IJS1K_SC_EEEEEEENS4_17SM75_U32x4_LDSM_NENS4_14SM90_TMA_STOREES21_NS4_17SM90_U32x4_STSM_NENS4_39AutoVectorizingCopyWithAssumedAlignmentILi128EEEEEEvvEEEEvNT_6ParamsE --------------------------
	.section	.nv.constant0._ZN7cutlass13device_kernelINS_4gemm6kernel13GemmUniversalIN4cute5tupleIJiiiiEEENS1_10collective13CollectiveMmaINS1_35MainloopSm100TmaUmmaWarpSpecializedILi5ELi2ELi4ENS5_IJNS4_1CILi2EEENSA_ILi1EEESC_EEEEENS5_IJNSA_ILi64EEENSA_ILi128EEESF_EEENS_6half_tENS5_IJlSC_lEEESI_SJ_NS4_8TiledMMAINS4_8MMA_AtomIJNS4_20SM100_MMA_F16BF16_SSISI_SI_fLi64ELi128ELNS4_4UMMA5MajorE0ELSO_0ELNSN_7ScaleInE0ELSP_0EEEEEENS4_6LayoutINS5_IJSC_SC_SC_EEENS5_IJNSA_ILi0EEESU_SU_EEEEENS5_IJNS4_10UnderscoreESX_SX_EEEEENS4_13SM90_TMA_LOADENS4_14ComposedLayoutINS4_7SwizzleILi3ELi4ELi3EEENS4_18smem_ptr_flag_bitsILi16EEENSS_INS5_IJNSA_ILi8EEESF_EEENS5_IJSF_SC_EEEEEEEvNS4_8identityENS4_23SM90_TMA_LOAD_MULTICASTES1A_vS1B_EENS_8epilogue10collective18CollectiveEpilogueINS1E_23Sm100TmaWarpSpecializedILi4ELi2ELi16ELb1ELb0EEEJSH_NS5_IJNSS_ISF_SC_EENSS_INSA_ILi32EEESC_EEEEESI_SJ_SI_SJ_NS1E_6fusion15FusionCallbacksIS1I_NS1N_17LinearCombinationISI_fSI_fLNS_15FloatRoundStyleE2EEESH_S1M_JEEENS4_5SM1004TMEM4LOAD26SM100_TMEM_LOAD_16dp256b4xES10_NS11_INS12_ILi2ELi4ELi3EEES15_NSS_INS5_IJS16_S1K_EEENS5_IJS1K_SC_EEEEEEENS4_17SM75_U32x4_LDSM_NENS4_14SM90_TMA_STOREES21_NS4_17SM90_U32x4_STSM_NENS4_39AutoVectorizingCopyWithAssumedAlignmentILi128EEEEEEvvEEEEvNT_6ParamsE,"a",@progbits
	.sectionflags	@""
	.align	4
.nv.constant0._ZN7cutlass13device_kernelINS_4gemm6kernel13GemmUniversalIN4cute5tupleIJiiiiEEENS1_10collective13CollectiveMmaINS1_35MainloopSm100TmaUmmaWarpSpecializedILi5ELi2ELi4ENS5_IJNS4_1CILi2EEENSA_ILi1EEESC_EEEEENS5_IJNSA_ILi64EEENSA_ILi128EEESF_EEENS_6half_tENS5_IJlSC_lEEESI_SJ_NS4_8TiledMMAINS4_8MMA_AtomIJNS4_20SM100_MMA_F16BF16_SSISI_SI_fLi64ELi128ELNS4_4UMMA5MajorE0ELSO_0ELNSN_7ScaleInE0ELSP_0EEEEEENS4_6LayoutINS5_IJSC_SC_SC_EEENS5_IJNSA_ILi0EEESU_SU_EEEEENS5_IJNS4_10UnderscoreESX_SX_EEEEENS4_13SM90_TMA_LOADENS4_14ComposedLayoutINS4_7SwizzleILi3ELi4ELi3EEENS4_18smem_ptr_flag_bitsILi16EEENSS_INS5_IJNSA_ILi8EEESF_EEENS5_IJSF_SC_EEEEEEEvNS4_8identityENS4_23SM90_TMA_LOAD_MULTICASTES1A_vS1B_EENS_8epilogue10collective18CollectiveEpilogueINS1E_23Sm100TmaWarpSpecializedILi4ELi2ELi16ELb1ELb0EEEJSH_NS5_IJNSS_ISF_SC_EENSS_INSA_ILi32EEESC_EEEEESI_SJ_SI_SJ_NS1E_6fusion15FusionCallbacksIS1I_NS1N_17LinearCombinationISI_fSI_fLNS_15FloatRoundStyleE2EEESH_S1M_JEEENS4_5SM1004TMEM4LOAD26SM100_TMEM_LOAD_16dp256b4xES10_NS11_INS12_ILi2ELi4ELi3EEES15_NSS_INS5_IJS16_S1K_EEENS5_IJS1K_SC_EEEEEEENS4_17SM75_U32x4_LDSM_NENS4_14SM90_TMA_STOREES21_NS4_17SM90_U32x4_STSM_NENS4_39AutoVectorizingCopyWithAssumedAlignmentILi128EEEEEEvvEEEEvNT_6ParamsE:
	.zero		2944


//--------------------- SYMBOLS --------------------------

	.type		.nv.reservedSmem.offset0,@object
	.size		.nv.reservedSmem.offset0,0x4
	.type		.nv.reservedSmem.cap,@object
	.size		.nv.reservedSmem.cap,0x4
	.type		__assertfail,@function
